def attn_fwd(
    Q,
    K,
    V,
    Out,
    Lse,
    sm_scale,
    stride_qz,
    stride_qh,
    stride_qm,
    stride_qk,
    stride_kz,
    stride_kh,
    stride_kn,
    stride_kk,
    stride_vz,
    stride_vh,
    stride_vn,
    stride_vk,
    stride_oz,
    stride_oh,
    stride_om,
    stride_ok,
    seqlen_q,
    seqlen_k,
    BLOCK_M: tl.constexpr,
    BLOCK_N: tl.constexpr,
    HEAD_DIM: tl.constexpr,
    CAUSAL: tl.constexpr,
):
    start_m = tl.program_id(0)
    off_hz = tl.program_id(1)
    q_off = off_hz * stride_qh
    k_off = off_hz * stride_kh
    v_off = off_hz * stride_vh
    offs_m = start_m * BLOCK_M + tl.arange(0, BLOCK_M)
    offs_d = tl.arange(0, HEAD_DIM)
    offs_n = tl.arange(0, BLOCK_N)
    q_ptrs = Q + q_off + offs_m[:, None] * stride_qm + offs_d[None, :] * stride_qk
    k_ptrs = K + k_off + offs_d[:, None] * stride_kk + offs_n[None, :] * stride_kn
    v_ptrs = V + v_off + offs_n[:, None] * stride_vn + offs_d[None, :] * stride_vk
    m_i = tl.full([BLOCK_M], float("-inf"), dtype=tl.float32)
    l_i = tl.zeros([BLOCK_M], dtype=tl.float32) + 1.0
    acc = tl.zeros([BLOCK_M, HEAD_DIM], dtype=tl.float32)
    q = tl.load(q_ptrs)
    acc, l_i, m_i = _attn_fwd_inner(
        acc,
        l_i,
        m_i,
        q,
        k_ptrs,
        v_ptrs,
        sm_scale,
        stride_kn,
        stride_vn,
        start_m,
        seqlen_k,
        BLOCK_M,
        BLOCK_N,
        HEAD_DIM,
        CAUSAL,
    )
    acc = acc / l_i[:, None]
    lse = m_i + tl.math.log2(l_i) / 1.4426950408889634
    o_ptrs = (
        Out
        + off_hz * stride_oh
        + offs_m[:, None] * stride_om
        + offs_d[None, :] * stride_ok
    )
    tl.store(o_ptrs, acc.to(Out.dtype.element_ty))
    tl.store(Lse + off_hz * seqlen_q + offs_m, lse)

# config = {"BLOCK_M": 256, "BLOCK_N": 16, "HEAD_DIM": 64, "arch": "sm_90", "causal": false, "dtype": "fp16", "num_stages": 3, "num_warps": 16}
# arch = sm_90


// ===== COMPILED SASS (sm_90a) =====

	.target	sm_90a

	.elftype	@"ET_EXEC"


//--------------------- .note.nv.tkinfo           --------------------------
	.section	.note.nv.tkinfo,"",@"SHT_NOTE"
	.sectionflags	@"SHF_NOTE_NV_TKINFO"
	.tkinfo
        /*0018*/ 	.word	0x00000002
        /*0030*/ 	.string	""
        /*0030*/ 	.string	"ptxas"
        /*0030*/ 	.string	"Cuda compilation tools, release 13.0, V13.0.88"
        /*0030*/ 	.string	"Build cuda_13.0.r13.0/compiler.36424714_0"
        /*0030*/ 	.string	"-v  -suppress-debug-info  -lineinfo  -arch sm_90a "



//--------------------- .note.nv.cuinfo           --------------------------
	.section	.note.nv.cuinfo,"",@"SHT_NOTE"
	.sectionflags	@"SHF_NOTE_NV_CUINFO"
        /*0018*/ 	.short	0x0002
        /*001a*/ 	.short	0x005a
        /*001c*/ 	.short	0x0082
	.zero		2


//--------------------- .nv.info                  --------------------------
	.section	.nv.info,"",@"SHT_CUDA_INFO"
	.align	4


	//----- nvinfo : EIATTR_REGCOUNT
	.align		4
        /*0000*/ 	.byte	0x04, 0x2f
        /*0002*/ 	.short	(.L_2 - .L_1)
	.align		4
.L_1:
        /*0004*/ 	.word	index@(attn_fwd)
        /*0008*/ 	.word	0x00000059


	//----- nvinfo : EIATTR_FRAME_SIZE
	.align		4
.L_2:
        /*000c*/ 	.byte	0x04, 0x11
        /*000e*/ 	.short	(.L_4 - .L_3)
	.align		4
.L_3:
        /*0010*/ 	.word	index@(attn_fwd)
        /*0014*/ 	.word	0x00000000


	//----- nvinfo : EIATTR_MIN_STACK_SIZE
	.align		4
.L_4:
        /*0018*/ 	.byte	0x04, 0x12
        /*001a*/ 	.short	(.L_6 - .L_5)
	.align		4
.L_5:
        /*001c*/ 	.word	index@(attn_fwd)
        /*0020*/ 	.word	0x00000000
.L_6:


//--------------------- .nv.compat                --------------------------
	.section	.nv.compat,"",@"SHT_CUDA_COMPAT_INFO"
	.align	4
        /*0000*/ 	.byte	0x02, 0x09, 0x01, 0x00, 0x02, 0x02, 0x04, 0x00, 0x02, 0x05, 0x05, 0x00, 0x03, 0x07, 0x01, 0x01
        /*0010*/ 	.byte	0x02, 0x03, 0x00, 0x00, 0x02, 0x06, 0x01, 0x00, 0x04, 0x0b, 0x08, 0x00, 0x00, 0x00, 0x00, 0x00
        /*0020*/ 	.byte	0x00, 0x00, 0x00, 0x00


//--------------------- .nv.info.attn_fwd         --------------------------
	.section	.nv.info.attn_fwd,"",@"SHT_CUDA_INFO"
	.sectionflags	@""
	.align	4


	//----- nvinfo : EIATTR_CUDA_API_VERSION
	.align		4
        /*0000*/ 	.byte	0x04, 0x37
        /*0002*/ 	.short	(.L_8 - .L_7)
.L_7:
        /*0004*/ 	.word	0x00000082


	//----- nvinfo : EIATTR_KPARAM_INFO
	.align		4
.L_8:
        /*0008*/ 	.byte	0x04, 0x17
        /*000a*/ 	.short	(.L_10 - .L_9)
.L_9:
        /*000c*/ 	.word	0x00000000
        /*0010*/ 	.short	0x0019
        /*0012*/ 	.short	0x0080
        /*0014*/ 	.byte	0x00, 0xf4, 0x21, 0x00


	//----- nvinfo : EIATTR_KPARAM_INFO
	.align		4
.L_10:
        /*0018*/ 	.byte	0x04, 0x17
        /*001a*/ 	.short	(.L_12 - .L_11)
.L_11:
        /*001c*/ 	.word	0x00000000
        /*0020*/ 	.short	0x0018
        /*0022*/ 	.short	0x0078
        /*0024*/ 	.byte	0x00, 0xf4, 0x21, 0x00


	//----- nvinfo : EIATTR_KPARAM_INFO
	.align		4
.L_12:
        /*0028*/ 	.byte	0x04, 0x17
        /*002a*/ 	.short	(.L_14 - .L_13)
.L_13:
        /*002c*/ 	.word	0x00000000
        /*0030*/ 	.short	0x0017
        /*0032*/ 	.short	0x0070
        /*0034*/ 	.byte	0x00, 0xf0, 0x11, 0x00


	//----- nvinfo : EIATTR_KPARAM_INFO
	.align		4
.L_14:
        /*0038*/ 	.byte	0x04, 0x17
        /*003a*/ 	.short	(.L_16 - .L_15)
.L_15:
        /*003c*/ 	.word	0x00000000
        /*0040*/ 	.short	0x0016
        /*0042*/ 	.short	0x006c
        /*0044*/ 	.byte	0x00, 0xf0, 0x11, 0x00


	//----- nvinfo : EIATTR_KPARAM_INFO
	.align		4
.L_16:
        /*0048*/ 	.byte	0x04, 0x17
        /*004a*/ 	.short	(.L_18 - .L_17)
.L_17:
        /*004c*/ 	.word	0x00000000
        /*0050*/ 	.short	0x0015
        /*0052*/ 	.short	0x0068
        /*0054*/ 	.byte	0x00, 0xf0, 0x11, 0x00


	//----- nvinfo : EIATTR_KPARAM_INFO
	.align		4
.L_18:
        /*0058*/ 	.byte	0x04, 0x17
        /*005a*/ 	.short	(.L_20 - .L_19)
.L_19:
        /*005c*/ 	.word	0x00000000
        /*0060*/ 	.short	0x0014
        /*0062*/ 	.short	0x0064
        /*0064*/ 	.byte	0x00, 0xf0, 0x11, 0x00


	//----- nvinfo : EIATTR_KPARAM_INFO
	.align		4
.L_20:
        /*0068*/ 	.byte	0x04, 0x17
        /*006a*/ 	.short	(.L_22 - .L_21)
.L_21:
        /*006c*/ 	.word	0x00000000
        /*0070*/ 	.short	0x0013
        /*0072*/ 	.short	0x0060
        /*0074*/ 	.byte	0x00, 0xf0, 0x11, 0x00


	//----- nvinfo : EIATTR_KPARAM_INFO
	.align		4
.L_22:
        /*0078*/ 	.byte	0x04, 0x17
        /*007a*/ 	.short	(.L_24 - .L_23)
.L_23:
        /*007c*/ 	.word	0x00000000
        /*0080*/ 	.short	0x0012
        /*0082*/ 	.short	0x005c
        /*0084*/ 	.byte	0x00, 0xf0, 0x11, 0x00


	//----- nvinfo : EIATTR_KPARAM_INFO
	.align		4
.L_24:
        /*0088*/ 	.byte	0x04, 0x17
        /*008a*/ 	.short	(.L_26 - .L_25)
.L_25:
        /*008c*/ 	.word	0x00000000
        /*0090*/ 	.short	0x0011
        /*0092*/ 	.short	0x0058
        /*0094*/ 	.byte	0x00, 0xf0, 0x11, 0x00


	//----- nvinfo : EIATTR_KPARAM_INFO
	.align		4
.L_26:
        /*0098*/ 	.byte	0x04, 0x17
        /*009a*/ 	.short	(.L_28 - .L_27)
.L_27:
        /*009c*/ 	.word	0x00000000
        /*00a0*/ 	.short	0x0010
        /*00a2*/ 	.short	0x0054
        /*00a4*/ 	.byte	0x00, 0xf0, 0x11, 0x00


	//----- nvinfo : EIATTR_KPARAM_INFO
	.align		4
.L_28:
        /*00a8*/ 	.byte	0x04, 0x17
        /*00aa*/ 	.short	(.L_30 - .L_29)
.L_29:
        /*00ac*/ 	.word	0x00000000
        /*00b0*/ 	.short	0x000f
        /*00b2*/ 	.short	0x0050
        /*00b4*/ 	.byte	0x00, 0xf0, 0x11, 0x00


	//----- nvinfo : EIATTR_KPARAM_INFO
	.align		4
.L_30:
        /*00b8*/ 	.byte	0x04, 0x17
        /*00ba*/ 	.short	(.L_32 - .L_31)
.L_31:
        /*00bc*/ 	.word	0x00000000
        /*00c0*/ 	.short	0x000e
        /*00c2*/ 	.short	0x004c
        /*00c4*/ 	.byte	0x00, 0xf0, 0x11, 0x00


	//----- nvinfo : EIATTR_KPARAM_INFO
	.align		4
.L_32:
        /*00c8*/ 	.byte	0x04, 0x17
        /*00ca*/ 	.short	(.L_34 - .L_33)
.L_33:
        /*00cc*/ 	.word	0x00000000
        /*00d0*/ 	.short	0x000d
        /*00d2*/ 	.short	0x0048
        /*00d4*/ 	.byte	0x00, 0xf0, 0x11, 0x00


	//----- nvinfo : EIATTR_KPARAM_INFO
	.align		4
.L_34:
        /*00d8*/ 	.byte	0x04, 0x17
        /*00da*/ 	.short	(.L_36 - .L_35)
.L_35:
        /*00dc*/ 	.word	0x00000000
        /*00e0*/ 	.short	0x000c
        /*00e2*/ 	.short	0x0044
        /*00e4*/ 	.byte	0x00, 0xf0, 0x11, 0x00


	//----- nvinfo : EIATTR_KPARAM_INFO
	.align		4
.L_36:
        /*00e8*/ 	.byte	0x04, 0x17
        /*00ea*/ 	.short	(.L_38 - .L_37)
.L_37:
        /*00ec*/ 	.word	0x00000000
        /*00f0*/ 	.short	0x000b
        /*00f2*/ 	.short	0x0040
        /*00f4*/ 	.byte	0x00, 0xf0, 0x11, 0x00


	//----- nvinfo : EIATTR_KPARAM_INFO
	.align		4
.L_38:
        /*00f8*/ 	.byte	0x04, 0x17
        /*00fa*/ 	.short	(.L_40 - .L_39)
.L_39:
        /*00fc*/ 	.word	0x00000000
        /*0100*/ 	.short	0x000a
        /*0102*/ 	.short	0x003c
        /*0104*/ 	.byte	0x00, 0xf0, 0x11, 0x00


	//----- nvinfo : EIATTR_KPARAM_INFO
	.align		4
.L_40:
        /*0108*/ 	.byte	0x04, 0x17
        /*010a*/ 	.short	(.L_42 - .L_41)
.L_41:
        /*010c*/ 	.word	0x00000000
        /*0110*/ 	.short	0x0009
        /*0112*/ 	.short	0x0038
        /*0114*/ 	.byte	0x00, 0xf0, 0x11, 0x00


	//----- nvinfo : EIATTR_KPARAM_INFO
	.align		4
.L_42:
        /*0118*/ 	.byte	0x04, 0x17
        /*011a*/ 	.short	(.L_44 - .L_43)
.L_43:
        /*011c*/ 	.word	0x00000000
        /*0120*/ 	.short	0x0008
        /*0122*/ 	.short	0x0034
        /*0124*/ 	.byte	0x00, 0xf0, 0x11, 0x00


	//----- nvinfo : EIATTR_KPARAM_INFO
	.align		4
.L_44:
        /*0128*/ 	.byte	0x04, 0x17
        /*012a*/ 	.short	(.L_46 - .L_45)
.L_45:
        /*012c*/ 	.word	0x00000000
        /*0130*/ 	.short	0x0007
        /*0132*/ 	.short	0x0030
        /*0134*/ 	.byte	0x00, 0xf0, 0x11, 0x00


	//----- nvinfo : EIATTR_KPARAM_INFO
	.align		4
.L_46:
        /*0138*/ 	.byte	0x04, 0x17
        /*013a*/ 	.short	(.L_48 - .L_47)
.L_47:
        /*013c*/ 	.word	0x00000000
        /*0140*/ 	.short	0x0006
        /*0142*/ 	.short	0x002c
        /*0144*/ 	.byte	0x00, 0xf0, 0x11, 0x00


	//----- nvinfo : EIATTR_KPARAM_INFO
	.align		4
.L_48:
        /*0148*/ 	.byte	0x04, 0x17
        /*014a*/ 	.short	(.L_50 - .L_49)
.L_49:
        /*014c*/ 	.word	0x00000000
        /*0150*/ 	.short	0x0005
        /*0152*/ 	.short	0x0028
        /*0154*/ 	.byte	0x00, 0xf0, 0x11, 0x00


	//----- nvinfo : EIATTR_KPARAM_INFO
	.align		4
.L_50:
        /*0158*/ 	.byte	0x04, 0x17
        /*015a*/ 	.short	(.L_52 - .L_51)
.L_51:
        /*015c*/ 	.word	0x00000000
        /*0160*/ 	.short	0x0004
        /*0162*/ 	.short	0x0020
        /*0164*/ 	.byte	0x00, 0xf4, 0x21, 0x00


	//----- nvinfo : EIATTR_KPARAM_INFO
	.align		4
.L_52:
        /*0168*/ 	.byte	0x04, 0x17
        /*016a*/ 	.short	(.L_54 - .L_53)
.L_53:
        /*016c*/ 	.word	0x00000000
        /*0170*/ 	.short	0x0003
        /*0172*/ 	.short	0x0018
        /*0174*/ 	.byte	0x00, 0xf4, 0x21, 0x00


	//----- nvinfo : EIATTR_KPARAM_INFO
	.align		4
.L_54:
        /*0178*/ 	.byte	0x04, 0x17
        /*017a*/ 	.short	(.L_56 - .L_55)
.L_55:
        /*017c*/ 	.word	0x00000000
        /*0180*/ 	.short	0x0002
        /*0182*/ 	.short	0x0010
        /*0184*/ 	.byte	0x00, 0xf4, 0x21, 0x00


	//----- nvinfo : EIATTR_KPARAM_INFO
	.align		4
.L_56:
        /*0188*/ 	.byte	0x04, 0x17
        /*018a*/ 	.short	(.L_58 - .L_57)
.L_57:
        /*018c*/ 	.word	0x00000000
        /*0190*/ 	.short	0x0001
        /*0192*/ 	.short	0x0008
        /*0194*/ 	.byte	0x00, 0xf4, 0x21, 0x00


	//----- nvinfo : EIATTR_KPARAM_INFO
	.align		4
.L_58:
        /*0198*/ 	.byte	0x04, 0x17
        /*019a*/ 	.short	(.L_60 - .L_59)
.L_59:
        /*019c*/ 	.word	0x00000000
        /*01a0*/ 	.short	0x0000
        /*01a2*/ 	.short	0x0000
        /*01a4*/ 	.byte	0x00, 0xf4, 0x21, 0x00


	//----- nvinfo : EIATTR_SPARSE_MMA_MASK
	.align		4
.L_60:
        /*01a8*/ 	.byte	0x03, 0x50
        /*01aa*/ 	.short	0x0000


	//----- nvinfo : EIATTR_MAXREG_COUNT
	.align		4
        /*01ac*/ 	.byte	0x03, 0x1b
        /*01ae*/ 	.short	0x0080


	//----- nvinfo : EIATTR_NUM_BARRIERS
	.align		4
        /*01b0*/ 	.byte	0x02, 0x4c
        /*01b2*/ 	.byte	0x01
	.zero		1


	//----- nvinfo : EIATTR_MERCURY_ISA_VERSION
	.align		4
        /*01b4*/ 	.byte	0x03, 0x5f
        /*01b6*/ 	.short	0x0101


	//----- nvinfo : EIATTR_COOP_GROUP_MASK_REGIDS
	.align		4
        /*01b8*/ 	.byte	0x04, 0x29
        /*01ba*/ 	.short	(.L_62 - .L_61)


	//   ....[0]....
.L_61:
        /*01bc*/ 	.word	0xffffffff


	//   ....[1]....
        /*01c0*/ 	.word	0xffffffff


	//   ....[2]....
        /*01c4*/ 	.word	0xffffffff


	//   ....[3]....
        /*01c8*/ 	.word	0xffffffff


	//   ....[4]....
        /*01cc*/ 	.word	0xffffffff


	//   ....[5]....
        /*01d0*/ 	.word	0xffffffff


	//   ....[6]....
        /*01d4*/ 	.word	0xffffffff


	//   ....[7]....
        /*01d8*/ 	.word	0xffffffff


	//----- nvinfo : EIATTR_COOP_GROUP_INSTR_OFFSETS
	.align		4
.L_62:
        /*01dc*/ 	.byte	0x04, 0x28
        /*01de*/ 	.short	(.L_64 - .L_63)


	//   ....[0]....
.L_63:
        /*01e0*/ 	.word	0x00001560


	//   ....[1]....
        /*01e4*/ 	.word	0x00001590


	//   ....[2]....
        /*01e8*/ 	.word	0x000016f0


	//   ....[3]....
        /*01ec*/ 	.word	0x00001730


	//   ....[4]....
        /*01f0*/ 	.word	0x000018f0


	//   ....[5]....
        /*01f4*/ 	.word	0x00001910


	//   ....[6]....
        /*01f8*/ 	.word	0x00001ba0


	//   ....[7]....
        /*01fc*/ 	.word	0x00001bf0


	//----- nvinfo : EIATTR_EXIT_INSTR_OFFSETS
	.align		4
.L_64:
        /*0200*/ 	.byte	0x04, 0x1c
        /*0202*/ 	.short	(.L_66 - .L_65)


	//   ....[0]....
.L_65:
        /*0204*/ 	.word	0x000035f0


	//   ....[1]....
        /*0208*/ 	.word	0x00003620


	//----- nvinfo : EIATTR_REQNTID
	.align		4
.L_66:
        /*020c*/ 	.byte	0x04, 0x10
        /*020e*/ 	.short	(.L_68 - .L_67)
.L_67:
        /*0210*/ 	.word	0x00000200
        /*0214*/ 	.word	0x00000001
        /*0218*/ 	.word	0x00000001


	//----- nvinfo : EIATTR_CBANK_PARAM_SIZE
	.align		4
.L_68:
        /*021c*/ 	.byte	0x03, 0x19
        /*021e*/ 	.short	0x0088


	//----- nvinfo : EIATTR_PARAM_CBANK
	.align		4
        /*0220*/ 	.byte	0x04, 0x0a
        /*0222*/ 	.short	(.L_70 - .L_69)
	.align		4
.L_69:
        /*0224*/ 	.word	index@(.nv.constant0.attn_fwd)
        /*0228*/ 	.short	0x0210
        /*022a*/ 	.short	0x0088


	//----- nvinfo : EIATTR_SW_WAR
	.align		4
.L_70:
        /*022c*/ 	.byte	0x04, 0x36
        /*022e*/ 	.short	(.L_72 - .L_71)
.L_71:
        /*0230*/ 	.word	0x00000008
.L_72:


//--------------------- .nv.callgraph             --------------------------
	.section	.nv.callgraph,"",@"SHT_CUDA_CALLGRAPH"
	.align	4
	.sectionentsize	8
	.align		4
        /*0000*/ 	.word	0x00000000
	.align		4
        /*0004*/ 	.word	0xffffffff
	.align		4
        /*0008*/ 	.word	0x00000000
	.align		4
        /*000c*/ 	.word	0xfffffffe
	.align		4
        /*0010*/ 	.word	0x00000000
	.align		4
        /*0014*/ 	.word	0xfffffffd
	.align		4
        /*0018*/ 	.word	0x00000000
	.align		4
        /*001c*/ 	.word	0xfffffffc


//--------------------- .nv.constant4             --------------------------
	.section	.nv.constant4,"a",@progbits
	.align	8
	.align		8
.nv.constant4:
        /*0000*/ 	.dword	_$_str


//--------------------- .text.attn_fwd            --------------------------
	.section	.text.attn_fwd,"ax",@progbits
	.align	128
        .global         attn_fwd
        .type           attn_fwd,@function
        .size           attn_fwd,(.L_x_3 - attn_fwd)
        .other          attn_fwd,@"STO_CUDA_ENTRY STV_DEFAULT"
attn_fwd:
.text.attn_fwd:
[----:B------:R-:W-:Y:S01]  /*0000*/  LDC R1, c[0x0][0x28] ;  /* 0x00000a00ff017b82 */ /* 0x000fe20000000800 */
[----:B------:R-:W0:Y:S07]  /*0010*/  S2R R5, SR_TID.X ;  /* 0x0000000000057919 */ /* 0x000e2e0000002100 */
[----:B------:R-:W1:Y:S01]  /*0020*/  S2UR UR6, SR_CTAID.Y ;  /* 0x00000000000679c3 */ /* 0x000e620000002600 */
[----:B------:R-:W-:Y:S01]  /*0030*/  ULDC.64 UR4, c[0x0][0x240] ;  /* 0x0000900000047ab9 */ /* 0x000fe20000000a00 */
[----:B------:R-:W-:Y:S01]  /*0040*/  ULDC.64 UR20, c[0x0][0x208] ;  /* 0x0000820000147ab9 */ /* 0x000fe20000000a00 */
[----:B------:R-:W2:Y:S05]  /*0050*/  S2R R3, SR_CTAID.X ;  /* 0x0000000000037919 */ /* 0x000eaa0000002500 */
[----:B------:R-:W3:Y:S08]  /*0060*/  LDC R11, c[0x0][0x248] ;  /* 0x00009200ff0b7b82 */ /* 0x000ef00000000800 */
[----:B------:R-:W4:Y:S01]  /*0070*/  LDC.64 R8, c[0x0][0x210] ;  /* 0x00008400ff087b82 */ /* 0x000f220000000a00 */
[----:B-1----:R-:W-:-:S04]  /*0080*/  UIMAD UR4, UR6, UR4, URZ ;  /* 0x00000004060472a4 */ /* 0x002fc8000f8e023f */
[----:B------:R-:W-:Y:S01]  /*0090*/  USHF.L.U32 UR7, UR4, 0x1, URZ ;  /* 0x0000000104077899 */ /* 0x000fe2000800063f */
[----:B0-----:R-:W-:Y:S02]  /*00a0*/  LOP3.LUT R0, R5, 0xff, RZ, 0xc0, !PT ;  /* 0x000000ff05007812 */ /* 0x001fe400078ec0ff */
[----:B------:R-:W-:-:S03]  /*00b0*/  SHF.R.U32.HI R4, RZ, 0x8, R5 ;  /* 0x00000008ff047819 */ /* 0x000fc60000011605 */
[----:B--2---:R-:W-:Y:S01]  /*00c0*/  IMAD R0, R3, 0x100, R0 ;  /* 0x0000010003007824 */ /* 0x004fe200078e0200 */
[----:B------:R-:W-:-:S03]  /*00d0*/  SGXT.U32 R4, R4, 0x1 ;  /* 0x000000010404781a */ /* 0x000fc60000000000 */
[----:B------:R-:W-:Y:S01]  /*00e0*/  IMAD R2, R0, UR5, RZ ;  /* 0x0000000500027c24 */ /* 0x000fe2000f8e02ff */
[----:B------:R-:W-:Y:S01]  /*00f0*/  UIMAD.WIDE UR4, UR4, 0x2, URZ ;  /* 0x00000002040478a5 */ /* 0x000fe2000f8e023f */
[----:B---3--:R-:W-:Y:S02]  /*0100*/  IMAD R7, R4, R11, RZ ;  /* 0x0000000b04077224 */ /* 0x008fe400078e02ff */
[C---:B------:R-:W-:Y:S02]  /*0110*/  IMAD.SHL.U32 R3, R2.reuse, 0x2, RZ ;  /* 0x0000000202037824 */ /* 0x040fe400078e00ff */
[----:B------:R-:W-:-:S03]  /*0120*/  IMAD.HI R2, R2, 0x2, RZ ;  /* 0x0000000202027827 */ /* 0x000fc600078e02ff */
[----:B----4-:R-:W-:Y:S01]  /*0130*/  IADD3 R6, P0, P1, R3, UR7, R8 ;  /* 0x0000000703067c10 */ /* 0x010fe2000f91e008 */
[----:B------:R-:W-:-:S03]  /*0140*/  IMAD R3, R11, 0x2, R7 ;  /* 0x000000020b037824 */ /* 0x000fc600078e0207 */
[----:B------:R-:W-:Y:S01]  /*0150*/  IADD3.X R2, R2, UR5, R9, P0, P1 ;  /* 0x0000000502027c10 */ /* 0x000fe200087e2409 */
[----:B------:R-:W-:Y:S01]  /*0160*/  IMAD R9, R11, 0x2, R3 ;  /* 0x000000020b097824 */ /* 0x000fe200078e0203 */
[-C--:B------:R-:W-:Y:S02]  /*0170*/  LEA R12, P0, R7, R6.reuse, 0x1 ;  /* 0x00000006070c7211 */ /* 0x080fe400078008ff */
[----:B------:R-:W-:Y:S01]  /*0180*/  LEA R14, P1, R3, R6, 0x1 ;  /* 0x00000006030e7211 */ /* 0x000fe200078208ff */
[----:B------:R-:W-:Y:S01]  /*0190*/  IMAD R19, R11, 0x2, R9 ;  /* 0x000000020b137824 */ /* 0x000fe200078e0209 */
[----:B------:R-:W-:Y:S02]  /*01a0*/  LEA.HI.X.SX32 R13, R7, R2, 0x1, P0 ;  /* 0x00000002070d7211 */ /* 0x000fe400000f0eff */
[----:B------:R-:W-:Y:S02]  /*01b0*/  LEA R16, P0, R9, R6, 0x1 ;  /* 0x0000000609107211 */ /* 0x000fe400078008ff */
[----:B------:R-:W-:-:S02]  /*01c0*/  LEA.HI.X.SX32 R15, R3, R2, 0x1, P1 ;  /* 0x00000002030f7211 */ /* 0x000fc400008f0eff */
[----:B------:R-:W-:Y:S01]  /*01d0*/  LEA.HI.X.SX32 R17, R9, R2, 0x1, P0 ;  /* 0x0000000209117211 */ /* 0x000fe200000f0eff */
[C---:B------:R-:W-:Y:S01]  /*01e0*/  IMAD R9, R11.reuse, 0x2, R19 ;  /* 0x000000020b097824 */ /* 0x040fe200078e0213 */
[----:B------:R0:W2:Y:S03]  /*01f0*/  LDG.E.U16 R3, desc[UR20][R12.64] ;  /* 0x000000140c037981 */ /* 0x0000a6000c1e1500 */
[----:B------:R-:W-:Y:S01]  /*0200*/  IMAD R23, R11, 0x2, R9 ;  /* 0x000000020b177824 */ /* 0x000fe200078e0209 */
[----:B------:R1:W3:Y:S01]  /*0210*/  LDG.E.U16 R7, desc[UR20][R14.64] ;  /* 0x000000140e077981 */ /* 0x0002e2000c1e1500 */
[-C--:B------:R-:W-:Y:S02]  /*0220*/  LEA R18, P0, R19, R6.reuse, 0x1 ;  /* 0x0000000613127211 */ /* 0x080fe400078008ff */
[----:B------:R-:W-:Y:S01]  /*0230*/  LEA R20, P1, R9, R6, 0x1 ;  /* 0x0000000609147211 */ /* 0x000fe200078208ff */
[----:B------:R4:W5:Y:S01]  /*0240*/  LDG.E.U16 R8, desc[UR20][R16.64] ;  /* 0x0000001410087981 */ /* 0x000962000c1e1500 */
[----:B------:R-:W-:Y:S01]  /*0250*/  LEA.HI.X.SX32 R19, R19, R2, 0x1, P0 ;  /* 0x0000000213137211 */ /* 0x000fe200000f0eff */
[----:B0-----:R-:W-:-:S04]  /*0260*/  IMAD R13, R11, 0x2, R23 ;  /* 0x000000020b0d7824 */ /* 0x001fc800078e0217 */
[----:B-1----:R-:W-:Y:S01]  /*0270*/  IMAD R15, R11, 0x2, R13 ;  /* 0x000000020b0f7824 */ /* 0x002fe200078e020d */
[----:B------:R-:W-:-:S03]  /*0280*/  LEA R22, P0, R23, R6, 0x1 ;  /* 0x0000000617167211 */ /* 0x000fc600078008ff */
[----:B------:R-:W-:Y:S01]  /*0290*/  IMAD R25, R11, 0x2, R15 ;  /* 0x000000020b197824 */ /* 0x000fe200078e020f */
[-C--:B------:R-:W-:Y:S02]  /*02a0*/  LEA.HI.X.SX32 R21, R9, R2.reuse, 0x1, P1 ;  /* 0x0000000209157211 */ /* 0x080fe400008f0eff */
[----:B------:R-:W-:Y:S01]  /*02b0*/  LEA.HI.X.SX32 R23, R23, R2, 0x1, P0 ;  /* 0x0000000217177211 */ /* 0x000fe200000f0eff */
[----:B------:R-:W5:Y:S01]  /*02c0*/  LDG.E.U16 R9, desc[UR20][R18.64] ;  /* 0x0000001412097981 */ /* 0x000f62000c1e1500 */
[----:B------:R-:W-:Y:S02]  /*02d0*/  LEA R27, R11, R25, 0x1 ;  /* 0x000000190b1b7211 */ /* 0x000fe400078e08ff */
[-C--:B------:R-:W-:Y:S01]  /*02e0*/  LEA R12, P0, R13, R6.reuse, 0x1 ;  /* 0x000000060d0c7211 */ /* 0x080fe200078008ff */
[----:B------:R0:W3:Y:S01]  /*02f0*/  LDG.E.U16 R24, desc[UR20][R20.64] ;  /* 0x0000001414187981 */ /* 0x0000e2000c1e1500 */
[----:B----4-:R-:W-:Y:S02]  /*0300*/  LEA R16, P1, R25, R6, 0x1 ;  /* 0x0000000619107211 */ /* 0x010fe400078208ff */
[----:B------:R-:W-:Y:S01]  /*0310*/  LEA.HI.X.SX32 R13, R13, R2, 0x1, P0 ;  /* 0x000000020d0d7211 */ /* 0x000fe200000f0eff */
[----:B------:R1:W4:Y:S01]  /*0320*/  LDG.E.U16 R26, desc[UR20][R22.64] ;  /* 0x00000014161a7981 */ /* 0x000322000c1e1500 */
[----:B------:R-:W-:Y:S01]  /*0330*/  LEA R14, P0, R15, R6, 0x1 ;  /* 0x000000060f0e7211 */ /* 0x000fe200078008ff */
[----:B0-----:R-:W-:-:S03]  /*0340*/  IMAD R21, R11, 0x2, R27 ;  /* 0x000000020b157824 */ /* 0x001fc600078e021b */
[-C--:B------:R-:W-:Y:S01]  /*0350*/  LEA.HI.X.SX32 R15, R15, R2.reuse, 0x1, P0 ;  /* 0x000000020f0f7211 */ /* 0x080fe200000f0eff */
[----:B------:R-:W5:Y:S01]  /*0360*/  LDG.E.U16 R28, desc[UR20][R12.64] ;  /* 0x000000140c1c7981 */ /* 0x000f62000c1e1500 */
[----:B-1----:R-:W-:Y:S01]  /*0370*/  IMAD R23, R11, 0x2, R21 ;  /* 0x000000020b177824 */ /* 0x002fe200078e0215 */
[----:B------:R-:W-:Y:S02]  /*0380*/  LEA.HI.X.SX32 R17, R25, R2, 0x1, P1 ;  /* 0x0000000219117211 */ /* 0x000fe400008f0eff */
[----:B------:R-:W5:Y:S01]  /*0390*/  LDG.E.U16 R30, desc[UR20][R14.64] ;  /* 0x000000140e1e7981 */ /* 0x000f62000c1e1500 */
[----:B------:R-:W-:Y:S01]  /*03a0*/  LEA R18, P0, R27, R6, 0x1 ;  /* 0x000000061b127211 */ /* 0x000fe200078008ff */
[----:B------:R-:W-:Y:S02]  /*03b0*/  IMAD R25, R11, 0x2, R23 ;  /* 0x000000020b197824 */ /* 0x000fe400078e0217 */
[----:B------:R0:W4:Y:S01]  /*03c0*/  LDG.E.U16 R32, desc[UR20][R16.64] ;  /* 0x0000001410207981 */ /* 0x000122000c1e1500 */
[----:B------:R-:W-:Y:S01]  /*03d0*/  LEA.HI.X.SX32 R19, R27, R2, 0x1, P0 ;  /* 0x000000021b137211 */ /* 0x000fe200000f0eff */
[----:B------:R-:W-:Y:S01]  /*03e0*/  IMAD R27, R11, 0x2, R25 ;  /* 0x000000020b1b7824 */ /* 0x000fe200078e0219 */
[----:B------:R-:W-:-:S02]  /*03f0*/  LEA R20, P0, R21, R6, 0x1 ;  /* 0x0000000615147211 */ /* 0x000fc400078008ff */
[----:B------:R-:W-:Y:S01]  /*0400*/  LEA R22, P1, R25, R6, 0x1 ;  /* 0x0000000619167211 */ /* 0x000fe200078208ff */
[----:B------:R1:W5:Y:S01]  /*0410*/  LDG.E.U16 R34, desc[UR20][R18.64] ;  /* 0x0000001412227981 */ /* 0x000362000c1e1500 */
[----:B------:R-:W-:Y:S01]  /*0420*/  LEA.HI.X.SX32 R21, R21, R2, 0x1, P0 ;  /* 0x0000000215157211 */ /* 0x000fe200000f0eff */
[----:B0-----:R-:W-:Y:S01]  /*0430*/  IMAD R17, R11, 0x2, R27 ;  /* 0x000000020b117824 */ /* 0x001fe200078e021b */
[----:B------:R-:W-:-:S03]  /*0440*/  LEA R12, P0, R23, R6, 0x1 ;  /* 0x00000006170c7211 */ /* 0x000fc600078008ff */
[----:B------:R0:W5:Y:S01]  /*0450*/  LDG.E.U16 R35, desc[UR20][R20.64] ;  /* 0x0000001414237981 */ /* 0x000162000c1e1500 */
[----:B-1----:R-:W-:Y:S01]  /*0460*/  IMAD R19, R11, 0x2, R17 ;  /* 0x000000020b137824 */ /* 0x002fe200078e0211 */
[-C--:B------:R-:W-:Y:S02]  /*0470*/  LEA.HI.X.SX32 R13, R23, R2.reuse, 0x1, P0 ;  /* 0x00000002170d7211 */ /* 0x080fe400000f0eff */
[----:B------:R-:W-:Y:S01]  /*0480*/  LEA.HI.X.SX32 R23, R25, R2, 0x1, P1 ;  /* 0x0000000219177211 */ /* 0x000fe200008f0eff */
[----:B------:R-:W-:Y:S01]  /*0490*/  IMAD R25, R11, 0x2, R19 ;  /* 0x000000020b197824 */ /* 0x000fe200078e0213 */
[C---:B------:R-:W-:Y:S01]  /*04a0*/  LEA R14, P0, R27.reuse, R6, 0x1 ;  /* 0x000000061b0e7211 */ /* 0x040fe200078008ff */
[----:B------:R1:W5:Y:S03]  /*04b0*/  LDG.E.U16 R36, desc[UR20][R12.64] ;  /* 0x000000140c247981 */ /* 0x000366000c1e1500 */
[----:B------:R-:W-:Y:S01]  /*04c0*/  LEA.HI.X.SX32 R15, R27, R2, 0x1, P0 ;  /* 0x000000021b0f7211 */ /* 0x000fe200000f0eff */
[----:B------:R-:W-:Y:S01]  /*04d0*/  IMAD R27, R11, 0x2, R25 ;  /* 0x000000020b1b7824 */ /* 0x000fe200078e0219 */
[-C--:B------:R-:W-:Y:S01]  /*04e0*/  LEA R16, P0, R17, R6.reuse, 0x1 ;  /* 0x0000000611107211 */ /* 0x080fe200078008ff */
[----:B------:R1:W5:Y:S01]  /*04f0*/  LDG.E.U16 R37, desc[UR20][R22.64] ;  /* 0x0000001416257981 */ /* 0x000362000c1e1500 */
[----:B0-----:R-:W-:Y:S01]  /*0500*/  LEA R20, P1, R25, R6, 0x1 ;  /* 0x0000000619147211 */ /* 0x001fe200078208ff */
[----:B------:R-:W-:Y:S01]  /*0510*/  IMAD R29, R11, 0x2, R27 ;  /* 0x000000020b1d7824 */ /* 0x000fe200078e021b */
[----:B------:R-:W-:Y:S01]  /*0520*/  LEA.HI.X.SX32 R17, R17, R2, 0x1, P0 ;  /* 0x0000000211117211 */ /* 0x000fe200000f0eff */
[----:B------:R0:W5:Y:S01]  /*0530*/  LDG.E.U16 R38, desc[UR20][R14.64] ;  /* 0x000000140e267981 */ /* 0x000162000c1e1500 */
[----:B------:R-:W-:-:S02]  /*0540*/  LEA R18, P0, R19, R6, 0x1 ;  /* 0x0000000613127211 */ /* 0x000fc400078008ff */
[-C--:B------:R-:W-:Y:S01]  /*0550*/  LEA.HI.X.SX32 R21, R25, R2.reuse, 0x1, P1 ;  /* 0x0000000219157211 */ /* 0x080fe200008f0eff */
[----:B------:R0:W5:Y:S01]  /*0560*/  LDG.E.U16 R39, desc[UR20][R16.64] ;  /* 0x0000001410277981 */ /* 0x000162000c1e1500 */
[----:B------:R-:W-:Y:S02]  /*0570*/  LEA R25, R11, R29, 0x1 ;  /* 0x0000001d0b197211 */ /* 0x000fe400078e08ff */
[----:B------:R-:W-:Y:S01]  /*0580*/  LEA.HI.X.SX32 R19, R19, R2, 0x1, P0 ;  /* 0x0000000213137211 */ /* 0x000fe200000f0eff */
[----:B------:R0:W5:Y:S01]  /*0590*/  LDG.E.U16 R41, desc[UR20][R20.64] ;  /* 0x0000001414297981 */ /* 0x000162000c1e1500 */
[----:B-1----:R-:W-:Y:S01]  /*05a0*/  LEA R12, P0, R27, R6, 0x1 ;  /* 0x000000061b0c7211 */ /* 0x002fe200078008ff */
[----:B------:R-:W-:Y:S02]  /*05b0*/  IMAD R23, R11, 0x2, R25 ;  /* 0x000000020b177824 */ /* 0x000fe400078e0219 */
[----:B------:R1:W5:Y:S01]  /*05c0*/  LDG.E.U16 R40, desc[UR20][R18.64] ;  /* 0x0000001412287981 */ /* 0x000362000c1e1500 */
[----:B------:R-:W-:Y:S01]  /*05d0*/  LEA.HI.X.SX32 R13, R27, R2, 0x1, P0 ;  /* 0x000000021b0d7211 */ /* 0x000fe200000f0eff */
[----:B------:R-:W-:Y:S01]  /*05e0*/  IMAD R27, R11, 0x2, R23 ;  /* 0x000000020b1b7824 */ /* 0x000fe200078e0217 */
[----:B0-----:R-:W-:-:S03]  /*05f0*/  LEA R14, P0, R29, R6, 0x1 ;  /* 0x000000061d0e7211 */ /* 0x001fc600078008ff */
[----:B------:R-:W-:Y:S01]  /*0600*/  IMAD R31, R11, 0x2, R27 ;  /* 0x000000020b1f7824 */ /* 0x000fe200078e021b */
[----:B------:R-:W-:Y:S01]  /*0610*/  LEA.HI.X.SX32 R15, R29, R2, 0x1, P0 ;  /* 0x000000021d0f7211 */ /* 0x000fe200000f0eff */
[----:B------:R-:W5:Y:S02]  /*0620*/  LDG.E.U16 R42, desc[UR20][R12.64] ;  /* 0x000000140c2a7981 */ /* 0x000f64000c1e1500 */
[----:B------:R-:W-:Y:S01]  /*0630*/  IMAD R29, R11, 0x2, R31 ;  /* 0x000000020b1d7824 */ /* 0x000fe200078e021f */
[----:B------:R-:W-:Y:S01]  /*0640*/  LEA R16, P0, R27, R6, 0x1 ;  /* 0x000000061b107211 */ /* 0x000fe200078008ff */
[----:B------:R0:W5:Y:S02]  /*0650*/  LDG.E.U16 R43, desc[UR20][R14.64] ;  /* 0x000000140e2b7981 */ /* 0x000164000c1e1500 */
[----:B------:R-:W-:Y:S01]  /*0660*/  IMAD R21, R11, 0x2, R29 ;  /* 0x000000020b157824 */ /* 0x000fe200078e021d */
[----:B------:R-:W-:-:S03]  /*0670*/  LEA.HI.X.SX32 R17, R27, R2, 0x1, P0 ;  /* 0x000000021b117211 */ /* 0x000fc600000f0eff */
[----:B------:R-:W-:Y:S01]  /*0680*/  IMAD R27, R11, 0x2, R21 ;  /* 0x000000020b1b7824 */ /* 0x000fe200078e0215 */
[-C--:B-1----:R-:W-:Y:S01]  /*0690*/  LEA R18, P0, R31, R6.reuse, 0x1 ;  /* 0x000000061f127211 */ /* 0x082fe200078008ff */
[----:B------:R-:W5:Y:S02]  /*06a0*/  LDG.E.U16 R45, desc[UR20][R16.64] ;  /* 0x00000014102d7981 */ /* 0x000f64000c1e1500 */
[----:B------:R-:W-:Y:S01]  /*06b0*/  IMAD R33, R11, 0x2, R27 ;  /* 0x000000020b217824 */ /* 0x000fe200078e021b */
[----:B------:R-:W-:Y:S02]  /*06c0*/  LEA R22, P1, R23, R6, 0x1 ;  /* 0x0000000617167211 */ /* 0x000fe400078208ff */
[-C--:B------:R-:W-:Y:S01]  /*06d0*/  LEA.HI.X.SX32 R19, R31, R2.reuse, 0x1, P0 ;  /* 0x000000021f137211 */ /* 0x080fe200000f0eff */
[----:B------:R-:W-:Y:S01]  /*06e0*/  IMAD R31, R11, 0x2, R33 ;  /* 0x000000020b1f7824 */ /* 0x000fe200078e0221 */
[----:B------:R-:W-:Y:S02]  /*06f0*/  LEA.HI.X.SX32 R23, R23, R2, 0x1, P1 ;  /* 0x0000000217177211 */ /* 0x000fe400008f0eff */
[-C--:B------:R-:W-:Y:S01]  /*0700*/  LEA R20, P1, R21, R6.reuse, 0x1 ;  /* 0x0000000615147211 */ /* 0x080fe200078208ff */
[----:B0-----:R-:W-:Y:S01]  /*0710*/  IMAD R15, R11, 0x2, R31 ;  /* 0x000000020b0f7824 */ /* 0x001fe200078e021f */
[----:B------:R-:W-:Y:S01]  /*0720*/  LEA R12, P0, R27, R6, 0x1 ;  /* 0x000000061b0c7211 */ /* 0x000fe200078008ff */
[----:B------:R0:W5:Y:S01]  /*0730*/  LDG.E.U16 R44, desc[UR20][R22.64] ;  /* 0x00000014162c7981 */ /* 0x000162000c1e1500 */
[----:B------:R-:W-:-:S02]  /*0740*/  LEA.HI.X.SX32 R21, R21, R2, 0x1, P1 ;  /* 0x0000000215157211 */ /* 0x000fc400008f0eff */
[----:B------:R-:W-:Y:S01]  /*0750*/  LEA.HI.X.SX32 R13, R27, R2, 0x1, P0 ;  /* 0x000000021b0d7211 */ /* 0x000fe200000f0eff */
[----:B------:R1:W5:Y:S01]  /*0760*/  LDG.E.U16 R46, desc[UR20][R18.64] ;  /* 0x00000014122e7981 */ /* 0x000362000c1e1500 */
[-C--:B------:R-:W-:Y:S02]  /*0770*/  LEA R14, P0, R33, R6.reuse, 0x1 ;  /* 0x00000006210e7211 */ /* 0x080fe400078008ff */
[----:B------:R-:W-:Y:S01]  /*0780*/  LEA R27, R11, R15, 0x1 ;  /* 0x0000000f0b1b7211 */ /* 0x000fe200078e08ff */
[----:B------:R1:W5:Y:S01]  /*0790*/  LDG.E.U16 R47, desc[UR20][R20.64] ;  /* 0x00000014142f7981 */ /* 0x000362000c1e1500 */
[----:B0-----:R-:W-:-:S03]  /*07a0*/  LEA R22, P1, R15, R6, 0x1 ;  /* 0x000000060f167211 */ /* 0x001fc600078208ff */
[----:B------:R0:W5:Y:S01]  /*07b0*/  LDG.E.U16 R48, desc[UR20][R12.64] ;  /* 0x000000140c307981 */ /* 0x000162000c1e1500 */
[-C--:B------:R-:W-:Y:S02]  /*07c0*/  LEA.HI.X.SX32 R23, R15, R2.reuse, 0x1, P1 ;  /* 0x000000020f177211 */ /* 0x080fe400008f0eff */
[----:B------:R-:W-:Y:S02]  /*07d0*/  LEA.HI.X.SX32 R15, R33, R2, 0x1, P0 ;  /* 0x00000002210f7211 */ /* 0x000fe400000f0eff */
[----:B-1----:R-:W-:Y:S01]  /*07e0*/  LEA R18, P0, R27, R6, 0x1 ;  /* 0x000000061b127211 */ /* 0x002fe200078008ff */
[----:B------:R-:W-:Y:S01]  /*07f0*/  IMAD R17, R11, 0x2, R27 ;  /* 0x000000020b117824 */ /* 0x000fe200078e021b */
[----:B------:R1:W5:Y:S02]  /*0800*/  LDG.E.U16 R33, desc[UR20][R22.64] ;  /* 0x0000001416217981 */ /* 0x000364000c1e1500 */
[----:B------:R-:W-:Y:S02]  /*0810*/  LEA.HI.X.SX32 R19, R27, R2, 0x1, P0 ;  /* 0x000000021b137211 */ /* 0x000fe400000f0eff */
[-C--:B------:R-:W-:Y:S01]  /*0820*/  LEA R10, P0, R25, R6.reuse, 0x1 ;  /* 0x00000006190a7211 */ /* 0x080fe200078008ff */
[----:B------:R-:W-:Y:S01]  /*0830*/  IMAD R27, R11, 0x2, R17 ;  /* 0x000000020b1b7824 */ /* 0x000fe200078e0211 */
[----:B------:R-:W-:Y:S01]  /*0840*/  LEA R20, P1, R17, R6, 0x1 ;  /* 0x0000000611147211 */ /* 0x000fe200078208ff */
[----:B------:R-:W5:Y:S01]  /*0850*/  LDG.E.U16 R15, desc[UR20][R14.64] ;  /* 0x000000140e0f7981 */ /* 0x000f62000c1e1500 */
[----:B------:R-:W-:-:S02]  /*0860*/  LEA.HI.X.SX32 R11, R25, R2, 0x1, P0 ;  /* 0x00000002190b7211 */ /* 0x000fc400000f0eff */
[----:B0-----:R-:W-:Y:S01]  /*0870*/  LEA R12, P0, R29, R6, 0x1 ;  /* 0x000000061d0c7211 */ /* 0x001fe200078008ff */
[----:B------:R-:W5:Y:S01]  /*0880*/  LDG.E.U16 R19, desc[UR20][R18.64] ;  /* 0x0000001412137981 */ /* 0x000f62000c1e1500 */
[-C--:B------:R-:W-:Y:S02]  /*0890*/  LEA.HI.X.SX32 R21, R17, R2.reuse, 0x1, P1 ;  /* 0x0000000211157211 */ /* 0x080fe400008f0eff */
[----:B------:R-:W-:Y:S01]  /*08a0*/  LEA.HI.X.SX32 R13, R29, R2, 0x1, P0 ;  /* 0x000000021d0d7211 */ /* 0x000fe200000f0eff */
[----:B------:R0:W5:Y:S01]  /*08b0*/  LDG.E.U16 R11, desc[UR20][R10.64] ;  /* 0x000000140a0b7981 */ /* 0x000162000c1e1500 */
[-C--:B------:R-:W-:Y:S02]  /*08c0*/  LEA R16, P1, R31, R6.reuse, 0x1 ;  /* 0x000000061f107211 */ /* 0x080fe400078208ff */
[----:B-1----:R-:W-:Y:S01]  /*08d0*/  LEA R22, P0, R27, R6, 0x1 ;  /* 0x000000061b167211 */ /* 0x002fe200078008ff */
[----:B------:R1:W5:Y:S01]  /*08e0*/  LDG.E.U16 R20, desc[UR20][R20.64] ;  /* 0x0000001414147981 */ /* 0x000362000c1e1500 */
[----:B------:R-:W-:-:S02]  /*08f0*/  LEA.HI.X.SX32 R17, R31, R2, 0x1, P1 ;  /* 0x000000021f117211 */ /* 0x000fc400008f0eff */
[----:B------:R-:W-:Y:S01]  /*0900*/  LEA.HI.X.SX32 R23, R27, R2, 0x1, P0 ;  /* 0x000000021b177211 */ /* 0x000fe200000f0eff */
[----:B------:R1:W5:Y:S01]  /*0910*/  LDG.E.U16 R12, desc[UR20][R12.64] ;  /* 0x000000140c0c7981 */ /* 0x000362000c1e1500 */
[----:B------:R-:W1:Y:S03]  /*0920*/  S2UR UR7, SR_CgaCtaId ;  /* 0x00000000000779c3 */ /* 0x000e660000008800 */
[----:B------:R1:W5:Y:S04]  /*0930*/  LDG.E.U16 R18, desc[UR20][R16.64] ;  /* 0x0000001410127981 */ /* 0x000368000c1e1500 */
[----:B------:R-:W5:Y:S01]  /*0940*/  LDG.E.U16 R22, desc[UR20][R22.64] ;  /* 0x0000001416167981 */ /* 0x000f62000c1e1500 */
[----:B0-----:R-:W0:Y:S01]  /*0950*/  LDC R10, c[0x0][0x280] ;  /* 0x0000a000ff0a7b82 */ /* 0x001e220000000800 */
[C---:B------:R-:W-:Y:S01]  /*0960*/  IMAD.SHL.U32 R2, R5.reuse, 0x80, RZ ;  /* 0x0000008005027824 */ /* 0x040fe200078e00ff */
[----:B------:R-:W-:-:S02]  /*0970*/  LOP3.LUT R14, R5, 0x3f, RZ, 0xc0, !PT ;  /* 0x0000003f050e7812 */ /* 0x000fc400078ec0ff */
[----:B------:R-:W-:Y:S02]  /*0980*/  SHF.R.S32.HI R6, RZ, 0x8, R5 ;  /* 0x00000008ff067819 */ /* 0x000fe40000011405 */
[----:B-1----:R-:W-:Y:S01]  /*0990*/  LOP3.LUT R21, R2, 0x6000, RZ, 0xc0, !PT ;  /* 0x0000600002157812 */ /* 0x002fe200078ec0ff */
[----:B------:R-:W-:Y:S01]  /*09a0*/  UMOV UR4, 0x400 ;  /* 0x0000040000047882 */ /* 0x000fe20000000000 */
[----:B------:R-:W-:-:S03]  /*09b0*/  SGXT R2, R6, 0x1 ;  /* 0x000000010602781a */ /* 0x000fc60000000200 */
[----:B------:R-:W-:Y:S01]  /*09c0*/  IMAD R21, R14, 0x2, R21 ;  /* 0x000000020e157824 */ /* 0x000fe200078e0215 */
[----:B------:R-:W-:-:S04]  /*09d0*/  ULEA UR7, UR7, UR4, 0x18 ;  /* 0x0000000407077291 */ /* 0x000fc8000f8ec03f */
[----:B------:R-:W-:-:S04]  /*09e0*/  LOP3.LUT R2, R21, 0x90, R2, 0x78, !PT ;  /* 0x0000009015027812 */ /* 0x000fc800078e7802 */
[----:B------:R-:W-:Y:S02]  /*09f0*/  LOP3.LUT R13, R2, 0x20, RZ, 0x3c, !PT ;  /* 0x00000020020d7812 */ /* 0x000fe400078e3cff */
[----:B0-----:R-:W-:Y:S01]  /*0a00*/  ISETP.GE.AND P0, PT, R10, 0x1, PT ;  /* 0x000000010a00780c */ /* 0x001fe20003f06270 */
[----:B------:R-:W-:Y:S01]  /*0a10*/  IMAD.MOV.U32 R16, RZ, RZ, -0x800000 ;  /* 0xff800000ff107424 */ /* 0x000fe200078e00ff */
[----:B------:R-:W-:Y:S01]  /*0a20*/  CS2R R50, SRZ ;  /* 0x0000000000327805 */ /* 0x000fe2000001ff00 */
[----:B------:R-:W-:Y:S01]  /*0a30*/  IMAD.MOV.U32 R6, RZ, RZ, 0x3f800000 ;  /* 0x3f800000ff067424 */ /* 0x000fe200078e00ff */
[----:B------:R-:W-:Y:S01]  /*0a40*/  CS2R R52, SRZ ;  /* 0x0000000000347805 */ /* 0x000fe2000001ff00 */
[----:B------:R-:W-:Y:S01]  /*0a50*/  IMAD.MOV.U32 R17, RZ, RZ, 0x3f800000 ;  /* 0x3f800000ff117424 */ /* 0x000fe200078e00ff */
[----:B------:R-:W-:Y:S01]  /*0a60*/  CS2R R54, SRZ ;  /* 0x0000000000367805 */ /* 0x000fe2000001ff00 */
[----:B--2---:R0:W-:Y:S02]  /*0a70*/  STS.U16 [R2+UR7], R3 ;  /* 0x0000000302007988 */ /* 0x0041e40008000407 */
[----:B0-----:R-:W-:-:S02]  /*0a80*/  LOP3.LUT R3, R2, 0x40, RZ, 0x3c, !PT ;  /* 0x0000004002037812 */ /* 0x001fc400078e3cff */
[----:B---3--:R0:W-:Y:S02]  /*0a90*/  STS.U16 [R2+UR7+0x400], R24 ;  /* 0x0004001802007988 */ /* 0x0081e40008000407 */
[----:B0-----:R-:W-:Y:S02]  /*0aa0*/  CS2R R24, SRZ ;  /* 0x0000000000187805 */ /* 0x001fe4000001ff00 */
[----:B----4-:R-:W-:Y:S04]  /*0ab0*/  STS.U16 [R2+UR7+0x800], R32 ;  /* 0x0008002002007988 */ /* 0x010fe80008000407 */
[----:B-----5:R-:W-:Y:S04]  /*0ac0*/  STS.U16 [R2+UR7+0xc00], R37 ;  /* 0x000c002502007988 */ /* 0x020fe80008000407 */
[----:B------:R-:W-:Y:S04]  /*0ad0*/  STS.U16 [R2+UR7+0x1000], R41 ;  /* 0x0010002902007988 */ /* 0x000fe80008000407 */
[----:B------:R-:W-:Y:S04]  /*0ae0*/  STS.U16 [R2+UR7+0x1400], R44 ;  /* 0x0014002c02007988 */ /* 0x000fe80008000407 */
[----:B------:R-:W-:Y:S04]  /*0af0*/  STS.U16 [R2+UR7+0x1800], R47 ;  /* 0x0018002f02007988 */ /* 0x000fe80008000407 */
[----:B------:R-:W-:Y:S04]  /*0b00*/  STS.U16 [R2+UR7+0x1c00], R33 ;  /* 0x001c002102007988 */ /* 0x000fe80008000407 */
[----:B------:R0:W-:Y:S04]  /*0b10*/  STS.U16 [R13+UR7+0x100], R7 ;  /* 0x000100070d007988 */ /* 0x0001e80008000407 */
[----:B------:R1:W-:Y:S01]  /*0b20*/  STS.U16 [R13+UR7+0x500], R26 ;  /* 0x0005001a0d007988 */ /* 0x0003e20008000407 */
[----:B0-----:R-:W-:-:S03]  /*0b30*/  LOP3.LUT R7, R2, 0x60, RZ, 0x3c, !PT ;  /* 0x0000006002077812 */ /* 0x001fc600078e3cff */
[----:B------:R-:W-:Y:S04]  /*0b40*/  STS.U16 [R13+UR7+0x900], R34 ;  /* 0x000900220d007988 */ /* 0x000fe80008000407 */
[----:B------:R-:W-:Y:S04]  /*0b50*/  STS.U16 [R13+UR7+0xd00], R38 ;  /* 0x000d00260d007988 */ /* 0x000fe80008000407 */
[----:B------:R-:W-:Y:S04]  /*0b60*/  STS.U16 [R13+UR7+0x1100], R42 ;  /* 0x0011002a0d007988 */ /* 0x000fe80008000407 */
[----:B------:R-:W-:Y:S04]  /*0b70*/  STS.U16 [R13+UR7+0x1500], R45 ;  /* 0x0015002d0d007988 */ /* 0x000fe80008000407 */
[----:B------:R-:W-:Y:S04]  /*0b80*/  STS.U16 [R13+UR7+0x1900], R48 ;  /* 0x001900300d007988 */ /* 0x000fe80008000407 */
[----:B------:R-:W-:Y:S04]  /*0b90*/  STS.U16 [R13+UR7+0x1d00], R19 ;  /* 0x001d00130d007988 */ /* 0x000fe80008000407 */
[----:B------:R-:W-:Y:S04]  /*0ba0*/  STS.U16 [R3+UR7+0x200], R8 ;  /* 0x0002000803007988 */ /* 0x000fe80008000407 */
[----:B------:R0:W-:Y:S04]  /*0bb0*/  STS.U16 [R3+UR7+0x600], R28 ;  /* 0x0006001c03007988 */ /* 0x0001e80008000407 */
[----:B------:R-:W-:Y:S04]  /*0bc0*/  STS.U16 [R3+UR7+0xa00], R35 ;  /* 0x000a002303007988 */ /* 0x000fe80008000407 */
[----:B------:R-:W-:Y:S04]  /*0bd0*/  STS.U16 [R3+UR7+0xe00], R39 ;  /* 0x000e002703007988 */ /* 0x000fe80008000407 */
[----:B------:R-:W-:Y:S04]  /*0be0*/  STS.U16 [R3+UR7+0x1200], R43 ;  /* 0x0012002b03007988 */ /* 0x000fe80008000407 */
[----:B------:R-:W-:Y:S04]  /*0bf0*/  STS.U16 [R3+UR7+0x1600], R46 ;  /* 0x0016002e03007988 */ /* 0x000fe80008000407 */
[----:B------:R-:W-:Y:S04]  /*0c00*/  STS.U16 [R3+UR7+0x1a00], R15 ;  /* 0x001a000f03007988 */ /* 0x000fe80008000407 */
[----:B------:R2:W-:Y:S01]  /*0c10*/  STS.U16 [R3+UR7+0x1e00], R20 ;  /* 0x001e001403007988 */ /* 0x0005e20008000407 */
[----:B-1----:R-:W-:-:S03]  /*0c20*/  CS2R R26, SRZ ;  /* 0x00000000001a7805 */ /* 0x002fc6000001ff00 */
[----:B------:R-:W-:Y:S01]  /*0c30*/  STS.U16 [R7+UR7+0x300], R9 ;  /* 0x0003000907007988 */ /* 0x000fe20008000407 */
[----:B0-----:R-:W-:-:S03]  /*0c40*/  CS2R R28, SRZ ;  /* 0x00000000001c7805 */ /* 0x001fc6000001ff00 */
[----:B------:R0:W-:Y:S01]  /*0c50*/  STS.U16 [R7+UR7+0x700], R30 ;  /* 0x0007001e07007988 */ /* 0x0001e20008000407 */
[----:B------:R-:W-:-:S03]  /*0c60*/  CS2R R32, SRZ ;  /* 0x0000000000207805 */ /* 0x000fc6000001ff00 */
[----:B------:R1:W-:Y:S01]  /*0c70*/  STS.U16 [R7+UR7+0xb00], R36 ;  /* 0x000b002407007988 */ /* 0x0003e20008000407 */
[----:B--2---:R-:W-:-:S03]  /*0c80*/  IMAD.MOV.U32 R3, RZ, RZ, -0x800000 ;  /* 0xff800000ff037424 */ /* 0x004fc600078e00ff */
[----:B------:R2:W-:Y:S01]  /*0c90*/  STS.U16 [R7+UR7+0xf00], R40 ;  /* 0x000f002807007988 */ /* 0x0005e20008000407 */
[----:B------:R-:W-:-:S03]  /*0ca0*/  CS2R R34, SRZ ;  /* 0x0000000000227805 */ /* 0x000fc6000001ff00 */
[----:B------:R3:W-:Y:S01]  /*0cb0*/  STS.U16 [R7+UR7+0x1300], R11 ;  /* 0x0013000b07007988 */ /* 0x0007e20008000407 */
[----:B0-----:R-:W-:-:S03]  /*0cc0*/  CS2R R30, SRZ ;  /* 0x00000000001e7805 */ /* 0x001fc6000001ff00 */
[----:B------:R0:W-:Y:S01]  /*0cd0*/  STS.U16 [R7+UR7+0x1700], R12 ;  /* 0x0017000c07007988 */ /* 0x0001e20008000407 */
[----:B-1----:R-:W-:-:S03]  /*0ce0*/  CS2R R36, SRZ ;  /* 0x0000000000247805 */ /* 0x002fc6000001ff00 */
[----:B------:R0:W-:Y:S01]  /*0cf0*/  STS.U16 [R7+UR7+0x1b00], R18 ;  /* 0x001b001207007988 */ /* 0x0001e20008000407 */
[----:B------:R-:W-:-:S03]  /*0d00*/  CS2R R38, SRZ ;  /* 0x0000000000267805 */ /* 0x000fc6000001ff00 */
[----:B------:R0:W-:Y:S01]  /*0d10*/  STS.U16 [R7+UR7+0x1f00], R22 ;  /* 0x001f001607007988 */ /* 0x0001e20008000407 */
[----:B--2---:R-:W-:Y:S02]  /*0d20*/  CS2R R40, SRZ ;  /* 0x0000000000287805 */ /* 0x004fe4000001ff00 */
[----:B------:R-:W-:Y:S02]  /*0d30*/  CS2R R42, SRZ ;  /* 0x00000000002a7805 */ /* 0x000fe4000001ff00 */
[----:B------:R-:W-:Y:S02]  /*0d40*/  CS2R R44, SRZ ;  /* 0x00000000002c7805 */ /* 0x000fe4000001ff00 */
[----:B------:R-:W-:Y:S02]  /*0d50*/  CS2R R46, SRZ ;  /* 0x00000000002e7805 */ /* 0x000fe4000001ff00 */
[----:B------:R-:W-:Y:S02]  /*0d60*/  CS2R R48, SRZ ;  /* 0x0000000000307805 */ /* 0x000fe4000001ff00 */
[C---:B---3--:R-:W-:Y:S01]  /*0d70*/  LOP3.LUT R11, R5.reuse, 0x1ff, RZ, 0xc0, !PT ;  /* 0x000001ff050b7812 */ /* 0x048fe200078ec0ff */
[----:B------:R-:W-:Y:S01]  /*0d80*/  IMAD.SHL.U32 R2, R5, 0x2, RZ ;  /* 0x0000000205027824 */ /* 0x000fe200078e00ff */
[----:B0-----:R-:W-:Y:S06]  /*0d90*/  @!P0 BRA `(.L_x_0) ;  /* 0x0000000c00a88947 */ /* 0x001fec0003800000 */
[----:B------:R-:W0:Y:S01]  /*0da0*/  LDC.64 R6, c[0x0][0x260] ;  /* 0x00009800ff067b82 */ /* 0x000e220000000a00 */
[----:B------:R-:W-:Y:S01]  /*0db0*/  LOP3.LUT R12, R5, 0xf, RZ, 0xc0, !PT ;  /* 0x0000000f050c7812 */ /* 0x000fe200078ec0ff */
[----:B------:R-:W-:Y:S01]  /*0dc0*/  ULDC UR4, c[0x0][0x258] ;  /* 0x0000960000047ab9 */ /* 0x000fe20000000800 */
[----:B------:R-:W-:Y:S01]  /*0dd0*/  SHF.R.U32.HI R3, RZ, 0x5, R5 ;  /* 0x00000005ff037819 */ /* 0x000fe20000011605 */
[----:B------:R-:W-:Y:S01]  /*0de0*/  IMAD R14, R14, UR4, RZ ;  /* 0x000000040e0e7c24 */ /* 0x000fe2000f8e02ff */
[----:B------:R-:W-:Y:S01]  /*0df0*/  ULDC.64 UR8, c[0x0][0x220] ;  /* 0x0000880000087ab9 */ /* 0x000fe20000000a00 */
[----:B------:R-:W-:Y:S01]  /*0e00*/  ULDC.64 UR4, c[0x0][0x218] ;  /* 0x0000860000047ab9 */ /* 0x000fe20000000a00 */
[----:B------:R-:W-:Y:S01]  /*0e10*/  R2UR UR22, R3 ;  /* 0x00000000031672ca */ /* 0x000fe200000e0000 */
[----:B------:R-:W1:Y:S01]  /*0e20*/  LDC.64 R8, c[0x0][0x250] ;  /* 0x00009400ff087b82 */ /* 0x000e620000000a00 */
[----:B------:R-:W-:Y:S01]  /*0e30*/  IMAD.SHL.U32 R18, R11, 0x2, RZ ;  /* 0x000000020b127824 */ /* 0x000fe200078e00ff */
[----:B------:R-:W-:Y:S01]  /*0e40*/  MOV R23, RZ ;  /* 0x000000ff00177202 */ /* 0x000fe20000000f00 */
[----:B------:R-:W-:Y:S01]  /*0e50*/  IMAD.MOV.U32 R71, RZ, RZ, -0x800000 ;  /* 0xff800000ff477424 */ /* 0x000fe200078e00ff */
[----:B------:R-:W-:Y:S01]  /*0e60*/  CS2R R24, SRZ ;  /* 0x0000000000187805 */ /* 0x000fe2000001ff00 */
[----:B------:R-:W-:Y:S01]  /*0e70*/  IMAD.MOV.U32 R65, RZ, RZ, RZ ;  /* 0x000000ffff417224 */ /* 0x000fe200078e00ff */
[----:B------:R-:W-:Y:S01]  /*0e80*/  CS2R R26, SRZ ;  /* 0x00000000001a7805 */ /* 0x000fe2000001ff00 */
[----:B------:R-:W-:Y:S01]  /*0e90*/  IMAD.MOV.U32 R64, RZ, RZ, -0x800000 ;  /* 0xff800000ff407424 */ /* 0x000fe200078e00ff */
[----:B------:R-:W2:Y:S01]  /*0ea0*/  LDC R20, c[0x0][0x268] ;  /* 0x00009a00ff147b82 */ /* 0x000ea20000000800 */
[----:B------:R-:W-:-:S02]  /*0eb0*/  CS2R R28, SRZ ;  /* 0x00000000001c7805 */ /* 0x000fc4000001ff00 */
[----:B------:R-:W-:Y:S02]  /*0ec0*/  CS2R R30, SRZ ;  /* 0x00000000001e7805 */ /* 0x000fe4000001ff00 */
[----:B------:R-:W-:Y:S02]  /*0ed0*/  CS2R R32, SRZ ;  /* 0x0000000000207805 */ /* 0x000fe4000001ff00 */
[----:B------:R-:W-:Y:S02]  /*0ee0*/  CS2R R34, SRZ ;  /* 0x0000000000227805 */ /* 0x000fe4000001ff00 */
[----:B------:R-:W-:Y:S02]  /*0ef0*/  CS2R R36, SRZ ;  /* 0x0000000000247805 */ /* 0x000fe4000001ff00 */
[----:B------:R-:W-:Y:S02]  /*0f00*/  CS2R R38, SRZ ;  /* 0x0000000000267805 */ /* 0x000fe4000001ff00 */
[----:B------:R-:W-:Y:S01]  /*0f10*/  CS2R R40, SRZ ;  /* 0x0000000000287805 */ /* 0x000fe2000001ff00 */
[----:B0-----:R-:W-:Y:S01]  /*0f20*/  IMAD R6, R6, UR6, RZ ;  /* 0x0000000606067c24 */ /* 0x001fe2000f8e02ff */
[----:B------:R-:W-:Y:S01]  /*0f30*/  CS2R R42, SRZ ;  /* 0x00000000002a7805 */ /* 0x000fe2000001ff00 */
[----:B------:R-:W-:Y:S01]  /*0f40*/  IMAD R15, R12, R7, RZ ;  /* 0x000000070c0f7224 */ /* 0x000fe200078e02ff */
[----:B------:R-:W-:Y:S01]  /*0f50*/  SHF.L.U32 R12, R14, 0x1, RZ ;  /* 0x000000010e0c7819 */ /* 0x000fe200000006ff */
[----:B------:R-:W-:Y:S01]  /*0f60*/  IMAD.SHL.U32 R13, R6, 0x2, RZ ;  /* 0x00000002060d7824 */ /* 0x000fe200078e00ff */
[----:B------:R-:W-:Y:S01]  /*0f70*/  CS2R R44, SRZ ;  /* 0x00000000002c7805 */ /* 0x000fe2000001ff00 */
[----:B------:R-:W-:Y:S01]  /*0f80*/  IMAD.SHL.U32 R16, R15, 0x2, RZ ;  /* 0x000000020f107824 */ /* 0x000fe200078e00ff */
[----:B------:R-:W-:Y:S01]  /*0f90*/  CS2R R46, SRZ ;  /* 0x00000000002e7805 */ /* 0x000fe2000001ff00 */
[----:B-1----:R-:W-:Y:S01]  /*0fa0*/  IMAD R8, R8, UR6, RZ ;  /* 0x0000000608087c24 */ /* 0x002fe2000f8e02ff */
[----:B------:R-:W-:Y:S01]  /*0fb0*/  CS2R R48, SRZ ;  /* 0x0000000000307805 */ /* 0x000fe2000001ff00 */
[----:B------:R-:W-:Y:S01]  /*0fc0*/  IMAD.HI R6, R6, 0x2, RZ ;  /* 0x0000000206067827 */ /* 0x000fe200078e02ff */
[----:B------:R-:W-:-:S02]  /*0fd0*/  IADD3 R21, P2, P3, R16, UR8, R13 ;  /* 0x0000000810157c10 */ /* 0x000fc4000fb5e00d */
[----:B------:R-:W-:Y:S02]  /*0fe0*/  CS2R R50, SRZ ;  /* 0x0000000000327805 */ /* 0x000fe4000001ff00 */
[----:B------:R-:W-:Y:S01]  /*0ff0*/  SHF.R.U32.HI R16, RZ, 0x6, R5 ;  /* 0x00000006ff107819 */ /* 0x000fe20000011605 */
[----:B------:R-:W-:Y:S01]  /*1000*/  IMAD.SHL.U32 R3, R8, 0x2, RZ ;  /* 0x0000000208037824 */ /* 0x000fe200078e00ff */
[----:B------:R-:W-:Y:S01]  /*1010*/  CS2R R52, SRZ ;  /* 0x0000000000347805 */ /* 0x000fe2000001ff00 */
[----:B------:R-:W-:Y:S01]  /*1020*/  IMAD.HI R13, R14, 0x2, RZ ;  /* 0x000000020e0d7827 */ /* 0x000fe200078e02ff */
[----:B------:R-:W-:Y:S02]  /*1030*/  SGXT.U32 R16, R16, 0x3 ;  /* 0x000000031010781a */ /* 0x000fe40000000000 */
[----:B------:R-:W-:Y:S02]  /*1040*/  CS2R R54, SRZ ;  /* 0x0000000000367805 */ /* 0x000fe4000001ff00 */
[----:B------:R-:W-:Y:S01]  /*1050*/  IADD3 R22, P0, P1, R12, UR4, R3 ;  /* 0x000000040c167c10 */ /* 0x000fe2000f91e003 */
[----:B------:R-:W-:Y:S01]  /*1060*/  IMAD.HI R15, R15, 0x2, RZ ;  /* 0x000000020f0f7827 */ /* 0x000fe200078e02ff */
[----:B------:R-:W-:Y:S01]  /*1070*/  SHF.R.U32.HI R3, RZ, 0x4, R5 ;  /* 0x00000004ff037819 */ /* 0x000fe20000011605 */
[----:B------:R-:W-:Y:S01]  /*1080*/  UMOV UR4, URZ ;  /* 0x0000003f00047c82 */ /* 0x000fe20008000000 */
[----:B------:R-:W-:Y:S01]  /*1090*/  LOP3.LUT R12, R5, 0x1c0, RZ, 0xc0, !PT ;  /* 0x000001c0050c7812 */ /* 0x000fe200078ec0ff */
[----:B------:R-:W-:Y:S01]  /*10a0*/  IMAD R16, R16, R9, RZ ;  /* 0x0000000910107224 */ /* 0x000fe200078e02ff */
[----:B------:R-:W-:Y:S01]  /*10b0*/  SGXT.U32 R3, R3, 0x5 ;  /* 0x000000050303781a */ /* 0x000fe20000000000 */
[----:B------:R-:W-:Y:S01]  /*10c0*/  ULDC UR23, c[0x0][0x238] ;  /* 0x00008e0000177ab9 */ /* 0x000fe20000000800 */
[----:B------:R-:W-:Y:S01]  /*10d0*/  SHF.R.U32.HI R19, RZ, 0x2, R12 ;  /* 0x00000002ff137819 */ /* 0x000fe2000001160c */
[----:B------:R-:W-:-:S03]  /*10e0*/  IMAD.HI R12, R8, 0x2, RZ ;  /* 0x00000002080c7827 */ /* 0x000fc600078e02ff */
[----:B------:R-:W-:Y:S01]  /*10f0*/  LOP3.LUT R8, R18, R19, RZ, 0x3c, !PT ;  /* 0x0000001312087212 */ /* 0x000fe200078e3cff */
[----:B--2---:R-:W-:Y:S01]  /*1100*/  IMAD R17, R3, R20, RZ ;  /* 0x0000001403117224 */ /* 0x004fe200078e02ff */
[----:B------:R-:W-:Y:S01]  /*1110*/  IADD3.X R19, R13, UR5, R12, P0, P1 ;  /* 0x000000050d137c10 */ /* 0x000fe200087e240c */
[----:B------:R-:W-:Y:S01]  /*1120*/  IMAD R3, R9, 0x8, R16 ;  /* 0x0000000809037824 */ /* 0x000fe200078e0210 */
[----:B------:R-:W-:Y:S01]  /*1130*/  IADD3.X R13, R15, UR9, R6, P2, P3 ;  /* 0x000000090f0d7c10 */ /* 0x000fe200097e6406 */
[----:B------:R-:W-:Y:S01]  /*1140*/  IMAD R6, R20, 0x20, R17 ;  /* 0x0000002014067824 */ /* 0x000fe200078e0211 */
[-C--:B------:R-:W-:Y:S01]  /*1150*/  LEA R20, P0, R16, R22.reuse, 0x1 ;  /* 0x0000001610147211 */ /* 0x080fe200078008ff */
[----:B------:R-:W-:Y:S01]  /*1160*/  UIADD3 UR5, UR7, 0x8000, URZ ;  /* 0x0000800007057890 */ /* 0x000fe2000fffe03f */
[----:B------:R-:W-:Y:S02]  /*1170*/  LEA R18, P1, R3, R22, 0x1 ;  /* 0x0000001603127211 */ /* 0x000fe400078208ff */
[-C--:B------:R-:W-:Y:S01]  /*1180*/  LEA R14, P2, R17, R21.reuse, 0x1 ;  /* 0x00000015110e7211 */ /* 0x080fe200078408ff */
[----:B------:R-:W-:Y:S01]  /*1190*/  USHF.R.U32.HI UR5, URZ, 0x4, UR5 ;  /* 0x000000043f057899 */ /* 0x000fe20008011605 */
[----:B------:R-:W-:-:S02]  /*11a0*/  LEA R12, P3, R6, R21, 0x1 ;  /* 0x00000015060c7211 */ /* 0x000fc400078608ff */
[-C--:B------:R-:W-:Y:S01]  /*11b0*/  LEA.HI.X.SX32 R21, R16, R19.reuse, 0x1, P0 ;  /* 0x0000001310157211 */ /* 0x080fe200000f0eff */
[----:B------:R-:W-:Y:S01]  /*11c0*/  USGXT.U32 UR18, UR5, 0xe ;  /* 0x0000000e0512789a */ /* 0x000fe20008000000 */
[----:B------:R-:W-:Y:S02]  /*11d0*/  LEA.HI.X.SX32 R19, R3, R19, 0x1, P1 ;  /* 0x0000001303137211 */ /* 0x000fe400008f0eff */
[----:B------:R-:W-:Y:S01]  /*11e0*/  SHF.R.S32.HI R3, RZ, 0x6, R5 ;  /* 0x00000006ff037819 */ /* 0x000fe20000011405 */
[----:B------:R-:W-:Y:S01]  /*11f0*/  UIADD3 UR10, UP0, UR18, 0x2, URZ ;  /* 0x00000002120a7890 */ /* 0x000fe2000ff1e03f */
[-C--:B------:R-:W-:Y:S01]  /*1200*/  LEA.HI.X.SX32 R15, R17, R13.reuse, 0x1, P2 ;  /* 0x0000000d110f7211 */ /* 0x080fe200010f0eff */
[----:B------:R-:W-:Y:S01]  /*1210*/  IMAD.MOV.U32 R17, RZ, RZ, 0x3f800000 ;  /* 0x3f800000ff117424 */ /* 0x000fe200078e00ff */
[----:B------:R-:W-:Y:S01]  /*1220*/  SGXT R3, R3, 0x1 ;  /* 0x000000010303781a */ /* 0x000fe20000000200 */
[----:B------:R-:W-:Y:S01]  /*1230*/  UIADD3.X UR11, UR4, 0x40000040, URZ, UP0, !UPT ;  /* 0x40000040040b7890 */ /* 0x000fe200087fe43f */
[----:B------:R-:W-:Y:S01]  /*1240*/  LEA.HI.X.SX32 R13, R6, R13, 0x1, P3 ;  /* 0x0000000d060d7211 */ /* 0x000fe200018f0eff */
[----:B------:R-:W-:Y:S01]  /*1250*/  IMAD.MOV.U32 R6, RZ, RZ, 0x3f800000 ;  /* 0x3f800000ff067424 */ /* 0x000fe200078e00ff */
[----:B------:R-:W-:Y:S01]  /*1260*/  LOP3.LUT R3, R3, 0x90, RZ, 0xc0, !PT ;  /* 0x0000009003037812 */ /* 0x000fe200078ec0ff */
[----:B------:R-:W-:-:S02]  /*1270*/  UIADD3.64 UR26, UR10, 0x2, URZ ;  /* 0x000000020a1a7897 */ /* 0x000fc4000fffe03f */
[----:B------:R-:W-:Y:S01]  /*1280*/  UIADD3.64 UR14, UR10, 0x4, URZ ;  /* 0x000000040a0e7897 */ /* 0x000fe2000fffe03f */
[----:B------:R-:W-:-:S11]  /*1290*/  LOP3.LUT R22, R3, 0x37e, R2, 0x78, !PT ;  /* 0x0000037e03167812 */ /* 0x000fd600078e7802 */
.L_x_1:
[----:B------:R-:W-:-:S04]  /*12a0*/  IMAD.WIDE R56, R23, 0x2, R20 ;  /* 0x0000000217387825 */ /* 0x000fc800078e0214 */
[----:B------:R-:W-:Y:S02]  /*12b0*/  IMAD.WIDE R58, R23, 0x2, R18 ;  /* 0x00000002173a7825 */ /* 0x000fe400078e0212 */
[----:B------:R-:W2:Y:S04]  /*12c0*/  LDG.E.U16 R57, desc[UR20][R56.64] ;  /* 0x0000001438397981 */ /* 0x000ea8000c1e1500 */
[----:B------:R-:W3:Y:S01]  /*12d0*/  LDG.E.U16 R59, desc[UR20][R58.64] ;  /* 0x000000143a3b7981 */ /* 0x000ee2000c1e1500 */
[C---:B------:R-:W-:Y:S01]  /*12e0*/  IMAD.WIDE R66, R65.reuse, 0x2, R14 ;  /* 0x0000000241427825 */ /* 0x040fe200078e020e */
[----:B------:R-:W-:Y:S01]  /*12f0*/  BAR.SYNC.DEFER_BLOCKING 0x0 ;  /* 0x0000000000007b1d */ /* 0x000fe20000010000 */
[----:B------:R-:W-:Y:S02]  /*1300*/  USHF.L.U32 UR5, UR22, 0x7, URZ ;  /* 0x0000000716057899 */ /* 0x000fe4000800063f */
[----:B------:R-:W-:-:S02]  /*1310*/  IMAD.WIDE R68, R65, 0x2, R12 ;  /* 0x0000000241447825 */ /* 0x000fc400078e020c */
[----:B------:R-:W-:-:S04]  /*1320*/  ULOP3.LUT UR5, UR5, 0x600, URZ, 0xc0, !UPT ;  /* 0x0000060005057892 */ /* 0x000fc8000f8ec03f */
[----:B------:R-:W-:-:S04]  /*1330*/  ULEA.HI UR5, UR7, UR5, URZ, 0x1c ;  /* 0x0000000507057291 */ /* 0x000fc8000f8fe03f */
[----:B------:R-:W-:Y:S01]  /*1340*/  ULOP3.LUT UR16, UR5, 0x3fff, URZ, 0xc0, !UPT ;  /* 0x00003fff05107892 */ /* 0x000fe2000f8ec03f */
[----:B------:R-:W-:Y:S01]  /*1350*/  UMOV UR19, 0x40000040 ;  /* 0x4000004000137882 */ /* 0x000fe20000000000 */
[----:B------:R-:W-:Y:S02]  /*1360*/  UMOV UR17, 0x40000040 ;  /* 0x4000004000117882 */ /* 0x000fe40000000000 */
[----:B------:R-:W-:Y:S01]  /*1370*/  UIADD3 UR8, UP0, UR16, 0x80, URZ ;  /* 0x0000008010087890 */ /* 0x000fe2000ff1e03f */
[----:B------:R-:W-:-:S03]  /*1380*/  UMOV UR5, URZ ;  /* 0x0000003f00057c82 */ /* 0x000fc60008000000 */
[----:B------:R-:W-:-:S04]  /*1390*/  UIADD3.X UR9, UR5, 0x40000040, URZ, UP0, !UPT ;  /* 0x4000004005097890 */ /* 0x000fc800087fe43f */
[----:B------:R-:W-:Y:S02]  /*13a0*/  UIADD3.64 UR24, UR8, 0x80, URZ ;  /* 0x0000008008187897 */ /* 0x000fe4000fffe03f */
[----:B------:R-:W-:Y:S01]  /*13b0*/  UIADD3.64 UR12, UR8, 0x100, URZ ;  /* 0x00000100080c7897 */ /* 0x000fe2000fffe03f */
[----:B--2---:R-:W-:Y:S04]  /*13c0*/  STS.U16 [R8+UR7+0x8000], R57 ;  /* 0x0080003908007988 */ /* 0x004fe80008000407 */
[----:B---3--:R0:W-:Y:S01]  /*13d0*/  STS.U16 [R8+UR7+0x8400], R59 ;  /* 0x0084003b08007988 */ /* 0x0081e20008000407 */
[----:B------:R1:W-:Y:S06]  /*13e0*/  MEMBAR.ALL.CTA ;  /* 0x0000000000007992 */ /* 0x0003ec0000008000 */
[----:B-1----:R-:W1:Y:S02]  /*13f0*/  FENCE.VIEW.ASYNC.S ;  /* 0x00000000000073c6 */ /* 0x002e640000000000 */
[----:B-1----:R-:W-:Y:S06]  /*1400*/  BAR.SYNC.DEFER_BLOCKING 0x0 ;  /* 0x0000000000007b1d */ /* 0x002fec0000010000 */
[----:B------:R1:W2:Y:S01]  /*1410*/  LDG.E.U16 R67, desc[UR20][R66.64] ;  /* 0x0000001442437981 */ /* 0x0002a2000c1e1500 */
[----:B0-----:R-:W-:-:S03]  /*1420*/  WARPGROUP.ARRIVE ;  /* 0x00000000000079c5 */ /* 0x001fc60000000000 */
[----:B------:R-:W3:Y:S01]  /*1430*/  LDG.E.U16 R69, desc[UR20][R68.64] ;  /* 0x0000001444457981 */ /* 0x000ee2000c1e1500 */
[----:B------:R-:W-:Y:S01]  /*1440*/  UIADD3 UR4, UR4, 0x10, URZ ;  /* 0x0000001004047890 */ /* 0x000fe2000fffe03f */
[----:B------:R-:W-:Y:S01]  /*1450*/  IMAD R23, R9, 0x10, R23 ;  /* 0x0000001009177824 */ /* 0x000fe200078e0217 */
[----:B------:R-:W-:Y:S01]  /*1460*/  HGMMA.64x16x16.F32 R56, gdesc[UR16].tnspA, RZ, !UPT ;  /* 0x20200000103879f0 */ /* 0x000fe2000c7008ff */
[----:B------:R-:W-:Y:S01]  /*1470*/  UMOV UR19, 0xc0000010 ;  /* 0xc000001000137882 */ /* 0x000fe20000000000 */
[----:B------:R-:W-:Y:S02]  /*1480*/  IMAD R65, R7, 0x10, R65 ;  /* 0x0000001007417824 */ /* 0x000fe400078e0241 */
[----:B------:R-:W-:Y:S01]  /*1490*/  ISETP.LE.AND P0, PT, R10, UR4, PT ;  /* 0x000000040a007c0c */ /* 0x000fe2000bf03270 */
[----:B------:R-:W-:Y:S04]  /*14a0*/  HGMMA.64x16x16.F32 R56, gdesc[UR8].tnspA, R56 ;  /* 0x20200000083879f0 */ /* 0x000fe80008700838 */
[----:B------:R-:W-:Y:S04]  /*14b0*/  HGMMA.64x16x16.F32 R56, gdesc[UR24].tnspA, R56 ;  /* 0x20200000183879f0 */ /* 0x000fe80008700838 */
[----:B------:R-:W-:Y:S03]  /*14c0*/  HGMMA.64x16x16.F32 R56, gdesc[UR12].tnspA, R56, gsb0 ;  /* 0x202000000c3879f0 */ /* 0x000fe60008000838 */
[----:B------:R-:W-:-:S02]  /*14d0*/  WARPGROUP.DEPBAR.LE gsb0, 0x0 ;  /* 0x00008000000079c5 */ /* 0x000fc40000010000 */
[----:B------:R-:W-:Y:S01]  /*14e0*/  FMUL R3, R56, UR23 ;  /* 0x0000001738037c20 */ /* 0x000fe20008400000 */
[----:B------:R-:W-:Y:S01]  /*14f0*/  FMUL R16, R57, UR23 ;  /* 0x0000001739107c20 */ /* 0x000fe20008400000 */
[----:B------:R-:W-:Y:S04]  /*1500*/  BAR.SYNC.DEFER_BLOCKING 0x0 ;  /* 0x0000000000007b1d */ /* 0x000fe80000010000 */
[----:B------:R-:W-:Y:S01]  /*1510*/  FMNMX R16, R3, R16, !PT ;  /* 0x0000001003107209 */ /* 0x000fe20007800000 */
[----:B------:R-:W-:-:S05]  /*1520*/  FMUL R3, R60, UR23 ;  /* 0x000000173c037c20 */ /* 0x000fca0008400000 */
[----:B------:R-:W-:Y:S01]  /*1530*/  FMNMX R16, R3, R16, !PT ;  /* 0x0000001003107209 */ /* 0x000fe20007800000 */
[----:B------:R-:W-:-:S05]  /*1540*/  FMUL R3, R61, UR23 ;  /* 0x000000173d037c20 */ /* 0x000fca0008400000 */
[----:B------:R-:W-:-:S05]  /*1550*/  FMNMX R3, R3, R16, !PT ;  /* 0x0000001003037209 */ /* 0x000fca0007800000 */
[----:B------:R-:W1:Y:S02]  /*1560*/  SHFL.BFLY PT, R16, R3, 0x2, 0x1f ;  /* 0x0c401f0003107f89 */ /* 0x000e6400000e0000 */
[----:B-1----:R-:W-:Y:S02]  /*1570*/  FMNMX R66, R3, R16, !PT ;  /* 0x0000001003427209 */ /* 0x002fe40007800000 */
[----:B--2---:R-:W-:Y:S04]  /*1580*/  STS.U16 [R22+UR7+0x8000], R67 ;  /* 0x0080004316007988 */ /* 0x004fe80008000407 */
[----:B------:R-:W0:Y:S04]  /*1590*/  SHFL.BFLY PT, R67, R66, 0x1, 0x1f ;  /* 0x0c201f0042437f89 */ /* 0x000e2800000e0000 */
[----:B---3--:R-:W-:Y:S01]  /*15a0*/  STS.U16 [R22+UR7+0x8400], R69 ;  /* 0x0084004516007988 */ /* 0x008fe20008000407 */
[----:B------:R1:W-:Y:S06]  /*15b0*/  MEMBAR.ALL.CTA ;  /* 0x0000000000007992 */ /* 0x0003ec0000008000 */
[----:B-1----:R-:W1:Y:S01]  /*15c0*/  FENCE.VIEW.ASYNC.S ;  /* 0x00000000000073c6 */ /* 0x002e620000000000 */
[----:B0-----:R-:W-:-:S04]  /*15d0*/  FMNMX R16, R66, R67, !PT ;  /* 0x0000004342107209 */ /* 0x001fc80007800000 */
[----:B------:R-:W-:-:S05]  /*15e0*/  FMNMX R16, R16, R71, !PT ;  /* 0x0000004710107209 */ /* 0x000fca0007800000 */
[--C-:B------:R-:W-:Y:S01]  /*15f0*/  FFMA R56, R56, UR23, -R16.reuse ;  /* 0x0000001738387c23 */ /* 0x100fe20008000810 */
[--C-:B------:R-:W-:Y:S01]  /*1600*/  FFMA R57, R57, UR23, -R16.reuse ;  /* 0x0000001739397c23 */ /* 0x100fe20008000810 */
[--C-:B------:R-:W-:Y:S01]  /*1610*/  FFMA R60, R60, UR23, -R16.reuse ;  /* 0x000000173c3c7c23 */ /* 0x100fe20008000810 */
[----:B------:R-:W-:Y:S01]  /*1620*/  FFMA R61, R61, UR23, -R16 ;  /* 0x000000173d3d7c23 */ /* 0x000fe20008000810 */
[----:B------:R-:W-:Y:S01]  /*1630*/  FMUL R56, R56, 1.4426950216293334961 ;  /* 0x3fb8aa3b38387820 */ /* 0x000fe20000400000 */
[----:B------:R-:W-:Y:S01]  /*1640*/  FMUL R57, R57, 1.4426950216293334961 ;  /* 0x3fb8aa3b39397820 */ /* 0x000fe20000400000 */
[----:B------:R-:W-:Y:S01]  /*1650*/  FMUL R60, R60, 1.4426950216293334961 ;  /* 0x3fb8aa3b3c3c7820 */ /* 0x000fe20000400000 */
[----:B------:R-:W-:-:S03]  /*1660*/  FMUL R61, R61, 1.4426950216293334961 ;  /* 0x3fb8aa3b3d3d7820 */ /* 0x000fc60000400000 */
[----:B------:R-:W-:Y:S08]  /*1670*/  MUFU.EX2 R56, R56 ;  /* 0x0000003800387308 */ /* 0x000ff00000000800 */
[----:B------:R-:W0:Y:S08]  /*1680*/  MUFU.EX2 R57, R57 ;  /* 0x0000003900397308 */ /* 0x000e300000000800 */
[----:B------:R-:W2:Y:S08]  /*1690*/  MUFU.EX2 R67, R60 ;  /* 0x0000003c00437308 */ /* 0x000eb00000000800 */
[----:B------:R-:W3:Y:S01]  /*16a0*/  MUFU.EX2 R68, R61 ;  /* 0x0000003d00447308 */ /* 0x000ee20000000800 */
[----:B0-----:R-:W-:Y:S01]  /*16b0*/  FADD R66, R56, R57 ;  /* 0x0000003938427221 */ /* 0x001fe20000000000 */
[----:B------:R-:W-:-:S03]  /*16c0*/  F2FP.F16.F32.PACK_AB R56, R57, R56 ;  /* 0x000000383938723e */ /* 0x000fc600000000ff */
[----:B--2---:R-:W-:-:S04]  /*16d0*/  FADD R3, R67, R66 ;  /* 0x0000004243037221 */ /* 0x004fc80000000000 */
[----:B---3--:R-:W-:-:S05]  /*16e0*/  FADD R70, R68, R3 ;  /* 0x0000000344467221 */ /* 0x008fca0000000000 */
[----:B-1----:R-:W0:Y:S02]  /*16f0*/  SHFL.BFLY PT, R3, R70, 0x2, 0x1f ;  /* 0x0c401f0046037f89 */ /* 0x002e2400000e0000 */
[----:B0-----:R-:W-:Y:S01]  /*1700*/  FADD R72, R70, R3 ;  /* 0x0000000346487221 */ /* 0x001fe20000000000 */
[----:B------:R-:W-:Y:S01]  /*1710*/  FADD R3, -R16, R71 ;  /* 0x0000004710037221 */ /* 0x000fe20000000100 */
[----:B------:R-:W-:-:S03]  /*1720*/  IMAD.MOV.U32 R71, RZ, RZ, R16 ;  /* 0x000000ffff477224 */ /* 0x000fc600078e0010 */
[----:B------:R-:W0:Y:S01]  /*1730*/  SHFL.BFLY PT, R73, R72, 0x1, 0x1f ;  /* 0x0c201f0048497f89 */ /* 0x000e2200000e0000 */
[----:B------:R-:W-:Y:S01]  /*1740*/  FMUL R66, R3, 1.4426950216293334961 ;  /* 0x3fb8aa3b03427820 */ /* 0x000fe20000400000 */
[----:B------:R-:W-:-:S03]  /*1750*/  FMUL R3, R58, UR23 ;  /* 0x000000173a037c20 */ /* 0x000fc60008400000 */
[----:B------:R-:W1:Y:S02]  /*1760*/  MUFU.EX2 R69, R66 ;  /* 0x0000004200457308 */ /* 0x000e640000000800 */
[-C--:B-1----:R-:W-:Y:S01]  /*1770*/  FMUL R24, R24, R69.reuse ;  /* 0x0000004518187220 */ /* 0x082fe20000400000 */
[-C--:B------:R-:W-:Y:S01]  /*1780*/  FMUL R25, R25, R69.reuse ;  /* 0x0000004519197220 */ /* 0x080fe20000400000 */
[----:B0-----:R-:W-:Y:S01]  /*1790*/  FADD R60, R72, R73 ;  /* 0x00000049483c7221 */ /* 0x001fe20000000000 */
[-C--:B------:R-:W-:Y:S01]  /*17a0*/  FMUL R28, R28, R69.reuse ;  /* 0x000000451c1c7220 */ /* 0x080fe20000400000 */
[-C--:B------:R-:W-:Y:S01]  /*17b0*/  FMUL R29, R29, R69.reuse ;  /* 0x000000451d1d7220 */ /* 0x080fe20000400000 */
[-C--:B------:R-:W-:Y:S01]  /*17c0*/  FMUL R32, R32, R69.reuse ;  /* 0x0000004520207220 */ /* 0x080fe20000400000 */
[----:B------:R-:W-:Y:S01]  /*17d0*/  FFMA R6, R69, R6, R60 ;  /* 0x0000000645067223 */ /* 0x000fe2000000003c */
[----:B------:R-:W-:Y:S01]  /*17e0*/  FMUL R60, R59, UR23 ;  /* 0x000000173b3c7c20 */ /* 0x000fe20008400000 */
[-C--:B------:R-:W-:Y:S01]  /*17f0*/  FMUL R33, R33, R69.reuse ;  /* 0x0000004521217220 */ /* 0x080fe20000400000 */
[-C--:B------:R-:W-:Y:S01]  /*1800*/  FMUL R36, R36, R69.reuse ;  /* 0x0000004524247220 */ /* 0x080fe20000400000 */
[-C--:B------:R-:W-:Y:S01]  /*1810*/  FMUL R37, R37, R69.reuse ;  /* 0x0000004525257220 */ /* 0x080fe20000400000 */
[-C--:B------:R-:W-:Y:S01]  /*1820*/  FMUL R40, R40, R69.reuse ;  /* 0x0000004528287220 */ /* 0x080fe20000400000 */
[----:B------:R-:W-:Y:S01]  /*1830*/  FMNMX R60, R3, R60, !PT ;  /* 0x0000003c033c7209 */ /* 0x000fe20007800000 */
        /* <DEDUP_REMOVED lines=9> */
[----:B------:R-:W-:-:S02]  /*18d0*/  FMUL R53, R53, R69 ;  /* 0x0000004535357220 */ /* 0x000fc40000400000 */
[----:B------:R-:W-:-:S05]  /*18e0*/  FMNMX R3, R3, R60, !PT ;  /* 0x0000003c03037209 */ /* 0x000fca0007800000 */
[----:B------:R-:W0:Y:S02]  /*18f0*/  SHFL.BFLY PT, R60, R3, 0x2, 0x1f ;  /* 0x0c401f00033c7f89 */ /* 0x000e2400000e0000 */
[----:B0-----:R-:W-:-:S05]  /*1900*/  FMNMX R60, R3, R60, !PT ;  /* 0x0000003c033c7209 */ /* 0x001fca0007800000 */
[----:B------:R-:W0:Y:S02]  /*1910*/  SHFL.BFLY PT, R57, R60, 0x1, 0x1f ;  /* 0x0c201f003c397f89 */ /* 0x000e2400000e0000 */
[----:B0-----:R-:W-:-:S04]  /*1920*/  FMNMX R57, R60, R57, !PT ;  /* 0x000000393c397209 */ /* 0x001fc80007800000 */
[----:B------:R-:W-:-:S05]  /*1930*/  FMNMX R3, R57, R64, !PT ;  /* 0x0000004039037209 */ /* 0x000fca0007800000 */
[--C-:B------:R-:W-:Y:S01]  /*1940*/  FFMA R58, R58, UR23, -R3.reuse ;  /* 0x000000173a3a7c23 */ /* 0x100fe20008000803 */
[--C-:B------:R-:W-:Y:S01]  /*1950*/  FFMA R59, R59, UR23, -R3.reuse ;  /* 0x000000173b3b7c23 */ /* 0x100fe20008000803 */
[----:B------:R-:W-:Y:S01]  /*1960*/  FADD R60, -R3, R64 ;  /* 0x00000040033c7221 */ /* 0x000fe20000000100 */
[--C-:B------:R-:W-:Y:S01]  /*1970*/  FFMA R62, R62, UR23, -R3.reuse ;  /* 0x000000173e3e7c23 */ /* 0x100fe20008000803 */
[----:B------:R-:W-:Y:S01]  /*1980*/  FFMA R63, R63, UR23, -R3 ;  /* 0x000000173f3f7c23 */ /* 0x000fe20008000803 */
[----:B------:R-:W-:Y:S01]  /*1990*/  FMUL R58, R58, 1.4426950216293334961 ;  /* 0x3fb8aa3b3a3a7820 */ /* 0x000fe20000400000 */
[----:B------:R-:W-:Y:S01]  /*19a0*/  FMUL R59, R59, 1.4426950216293334961 ;  /* 0x3fb8aa3b3b3b7820 */ /* 0x000fe20000400000 */
[----:B------:R-:W-:Y:S01]  /*19b0*/  FMUL R60, R60, 1.4426950216293334961 ;  /* 0x3fb8aa3b3c3c7820 */ /* 0x000fe20000400000 */
[----:B------:R-:W-:Y:S01]  /*19c0*/  FMUL R62, R62, 1.4426950216293334961 ;  /* 0x3fb8aa3b3e3e7820 */ /* 0x000fe20000400000 */
[----:B------:R-:W-:Y:S01]  /*19d0*/  FMUL R63, R63, 1.4426950216293334961 ;  /* 0x3fb8aa3b3f3f7820 */ /* 0x000fe20000400000 */
[----:B------:R0:W-:Y:S08]  /*19e0*/  MUFU.EX2 R57, R58 ;  /* 0x0000003a00397308 */ /* 0x0001f00000000800 */
[----:B------:R-:W1:Y:S01]  /*19f0*/  MUFU.EX2 R66, R59 ;  /* 0x0000003b00427308 */ /* 0x000e620000000800 */
[----:B0-----:R-:W-:-:S07]  /*1a00*/  F2FP.F16.F32.PACK_AB R58, R68, R67 ;  /* 0x00000043443a723e */ /* 0x001fce00000000ff */
[----:B------:R-:W0:Y:S08]  /*1a10*/  MUFU.EX2 R60, R60 ;  /* 0x0000003c003c7308 */ /* 0x000e300000000800 */
[----:B------:R-:W2:Y:S01]  /*1a20*/  MUFU.EX2 R62, R62 ;  /* 0x0000003e003e7308 */ /* 0x000ea20000000800 */
[----:B-1----:R-:W-:Y:S01]  /*1a30*/  FADD R59, R57, R66 ;  /* 0x00000042393b7221 */ /* 0x002fe20000000000 */
[----:B------:R-:W-:-:S06]  /*1a40*/  F2FP.F16.F32.PACK_AB R57, R66, R57 ;  /* 0x000000394239723e */ /* 0x000fcc00000000ff */
[----:B------:R-:W1:Y:S01]  /*1a50*/  MUFU.EX2 R63, R63 ;  /* 0x0000003f003f7308 */ /* 0x000e620000000800 */
[-C--:B0-----:R-:W-:Y:S01]  /*1a60*/  FMUL R26, R26, R60.reuse ;  /* 0x0000003c1a1a7220 */ /* 0x081fe20000400000 */
[-C--:B------:R-:W-:Y:S01]  /*1a70*/  FMUL R27, R27, R60.reuse ;  /* 0x0000003c1b1b7220 */ /* 0x080fe20000400000 */
        /* <DEDUP_REMOVED lines=13> */
[----:B------:R-:W-:Y:S01]  /*1b50*/  FMUL R55, R55, R60 ;  /* 0x0000003c37377220 */ /* 0x000fe20000400000 */
[----:B--2---:R-:W-:Y:S01]  /*1b60*/  FADD R64, R62, R59 ;  /* 0x0000003b3e407221 */ /* 0x004fe20000000000 */
[C---:B-1----:R-:W-:Y:S01]  /*1b70*/  F2FP.F16.F32.PACK_AB R59, R63.reuse, R62 ;  /* 0x0000003e3f3b723e */ /* 0x042fe200000000ff */
[----:B------:R-:W-:Y:S02]  /*1b80*/  BAR.SYNC.DEFER_BLOCKING 0x0 ;  /* 0x0000000000007b1d */ /* 0x000fe40000010000 */
[----:B------:R-:W-:-:S05]  /*1b90*/  FADD R64, R63, R64 ;  /* 0x000000403f407221 */ /* 0x000fca0000000000 */
[----:B------:R-:W0:Y:S01]  /*1ba0*/  SHFL.BFLY PT, R61, R64, 0x2, 0x1f ;  /* 0x0c401f00403d7f89 */ /* 0x000e2200000e0000 */
[----:B------:R-:W-:-:S06]  /*1bb0*/  WARPGROUP.ARRIVE ;  /* 0x00000000000079c5 */ /* 0x000fcc0000000000 */
[----:B------:R-:W-:Y:S01]  /*1bc0*/  HGMMA.64x64x16.F32 R24, R56, gdesc[UR16], R24, gsb0 ;  /* 0x00e0001038187df0 */ /* 0x000fe20008000818 */
[----:B0-----:R-:W-:Y:S01]  /*1bd0*/  FADD R61, R64, R61 ;  /* 0x0000003d403d7221 */ /* 0x001fe20000000000 */
[----:B------:R-:W-:-:S04]  /*1be0*/  IMAD.MOV.U32 R64, RZ, RZ, R3 ;  /* 0x000000ffff407224 */ /* 0x000fc800078e0003 */
[----:B------:R-:W0:Y:S02]  /*1bf0*/  SHFL.BFLY PT, R62, R61, 0x1, 0x1f ;  /* 0x0c201f003d3e7f89 */ /* 0x000e2400000e0000 */
[----:B0-----:R-:W-:-:S04]  /*1c00*/  FADD R63, R61, R62 ;  /* 0x0000003e3d3f7221 */ /* 0x001fc80000000000 */
[----:B------:R-:W-:Y:S01]  /*1c10*/  FFMA R17, R60, R17, R63 ;  /* 0x000000113c117223 */ /* 0x000fe2000000003f */
[----:B------:R-:W-:Y:S02]  /*1c20*/  WARPGROUP.DEPBAR.LE gsb0, 0x0 ;  /* 0x00008000000079c5 */ /* 0x000fe40000010000 */
[----:B------:R-:W-:Y:S05]  /*1c30*/  @!P0 BRA `(.L_x_1) ;  /* 0xfffffff400988947 */ /* 0x000fea000383ffff */
.L_x_0:
[----:B------:R-:W-:Y:S02]  /*1c40*/  IMAD.MOV.U32 R7, RZ, RZ, R17 ;  /* 0x000000ffff077224 */ /* 0x000fe400078e0011 */
[----:B------:R-:W-:Y:S01]  /*1c50*/  FMUL R8, R55, 0.25 ;  /* 0x3e80000037087820 */ /* 0x000fe20000400000 */
[----:B------:R-:W-:Y:S01]  /*1c60*/  FMUL R9, R54, 0.25 ;  /* 0x3e80000036097820 */ /* 0x000fe20000400000 */
[----:B------:R-:W-:Y:S01]  /*1c70*/  FMUL R10, R51, 0.25 ;  /* 0x3e800000330a7820 */ /* 0x000fe20000400000 */
[----:B------:R-:W-:Y:S01]  /*1c80*/  FSETP.GT.AND P2, PT, |R6|, 8.50705917302346158658e+37, PT ;  /* 0x7e8000000600780b */ /* 0x000fe20003f44200 */
[----:B------:R-:W-:Y:S01]  /*1c90*/  FMUL R13, R50, 0.25 ;  /* 0x3e800000320d7820 */ /* 0x000fe20000400000 */
[----:B------:R-:W-:Y:S01]  /*1ca0*/  FSETP.GT.AND P1, PT, |R7|, 8.50705917302346158658e+37, PT ;  /* 0x7e8000000700780b */ /* 0x000fe20003f24200 */
[----:B------:R-:W-:Y:S01]  /*1cb0*/  FMUL R21, R42, 0.25 ;  /* 0x3e8000002a157820 */ /* 0x000fe20000400000 */
[----:B------:R-:W-:Y:S01]  /*1cc0*/  LOP3.LUT R17, R5, 0x8, RZ, 0xc0, !PT ;  /* 0x0000000805117812 */ /* 0x000fe200078ec0ff */
[----:B------:R-:W-:Y:S01]  /*1cd0*/  FMUL R20, R43, 0.25 ;  /* 0x3e8000002b147820 */ /* 0x000fe20000400000 */
[----:B------:R-:W-:Y:S01]  /*1ce0*/  FSEL R23, R8, R55, P1 ;  /* 0x0000003708177208 */ /* 0x000fe20000800000 */
        /* <DEDUP_REMOVED lines=22> */
[----:B------:R-:W-:Y:S01]  /*1e50*/  BAR.SYNC.DEFER_BLOCKING 0x0 ;  /* 0x0000000000007b1d */ /* 0x000fe20000010000 */
        /* <DEDUP_REMOVED lines=27> */
[----:B------:R-:W-:Y:S01]  /*2010*/  ULDC.64 UR4, c[0x0][0x270] ;  /* 0x00009c0000047ab9 */ /* 0x000fe20000000a00 */
[----:B------:R-:W-:Y:S01]  /*2020*/  LOP3.LUT R8, R5, 0x7, RZ, 0xc0, !PT ;  /* 0x0000000705087812 */ /* 0x000fe200078ec0ff */
[----:B------:R-:W-:Y:S01]  /*2030*/  UIMAD UR4, UR6, UR4, URZ ;  /* 0x00000004060472a4 */ /* 0x000fe2000f8e023f */
[----:B------:R-:W-:Y:S01]  /*2040*/  FSEL R66, R13, R36, P2 ;  /* 0x000000240d427208 */ /* 0x000fe20001000000 */
[----:B------:R-:W-:Y:S01]  /*2050*/  FMUL R13, R28, 0.25 ;  /* 0x3e8000001c0d7820 */ /* 0x000fe20000400000 */
[----:B------:R-:W-:Y:S01]  /*2060*/  FSEL R70, R9, R32, P2 ;  /* 0x0000002009467208 */ /* 0x000fe20001000000 */
[----:B------:R-:W-:Y:S01]  /*2070*/  FMUL R9, R24, 0.25 ;  /* 0x3e80000018097820 */ /* 0x000fe20000400000 */
[----:B------:R-:W-:-:S02]  /*2080*/  FSEL R82, R10, R25, P2 ;  /* 0x000000190a527208 */ /* 0x000fc40001000000 */
[C---:B------:R-:W-:Y:S01]  /*2090*/  LEA R10, R8.reuse, UR7, 0x4 ;  /* 0x00000007080a7c11 */ /* 0x040fe2000f8e20ff */
[----:B------:R-:W0:Y:S01]  /*20a0*/  LDC R25, c[0x0][0x278] ;  /* 0x00009e00ff197b82 */ /* 0x000e220000000800 */
[----:B------:R-:W-:Y:S02]  /*20b0*/  FSETP.GEU.AND P5, PT, |R7|, 1.175494350822287508e-38, PT ;  /* 0x008000000700780b */ /* 0x000fe40003fae200 */
[----:B------:R-:W-:Y:S01]  /*20c0*/  FSEL R76, R13, R28, P2 ;  /* 0x0000001c0d4c7208 */ /* 0x000fe20001000000 */
[----:B------:R-:W-:Y:S01]  /*20d0*/  IMAD R19, R8, -0x8, R10 ;  /* 0xfffffff808137824 */ /* 0x000fe200078e020a */
[----:B------:R-:W-:Y:S01]  /*20e0*/  FSEL R84, R9, R24, P2 ;  /* 0x0000001809547208 */ /* 0x000fe20001000000 */
[C---:B------:R-:W-:Y:S01]  /*20f0*/  FMUL R9, R6.reuse, 8388608 ;  /* 0x4b00000006097820 */ /* 0x040fe20000400000 */
[----:B------:R-:W-:Y:S01]  /*2100*/  LEA R13, R17, R10, 0x9 ;  /* 0x0000000a110d7211 */ /* 0x000fe200078e48ff */
[----:B------:R-:W-:Y:S01]  /*2110*/  FMUL R10, R7, 8388608 ;  /* 0x4b000000070a7820 */ /* 0x000fe20000400000 */
[----:B------:R-:W-:-:S02]  /*2120*/  FSETP.GEU.AND P3, PT, R6, 1.175494350822287508e-38, PT ;  /* 0x008000000600780b */ /* 0x000fc40003f6e000 */
[----:B------:R-:W-:Y:S02]  /*2130*/  FSETP.GEU.AND P4, PT, R7, 1.175494350822287508e-38, PT ;  /* 0x008000000700780b */ /* 0x000fe40003f8e000 */
[----:B------:R-:W-:Y:S01]  /*2140*/  FSEL R8, R9, R6, !P3 ;  /* 0x0000000609087208 */ /* 0x000fe20005800000 */
[----:B------:R-:W-:Y:S01]  /*2150*/  @!P5 FMUL R50, R50, 16777216 ;  /* 0x4b8000003232d820 */ /* 0x000fe20000400000 */
[----:B------:R-:W-:Y:S01]  /*2160*/  FSEL R9, R10, R7, !P4 ;  /* 0x000000070a097208 */ /* 0x000fe20006000000 */
[----:B------:R-:W-:Y:S01]  /*2170*/  @P1 FMUL R7, R7, 0.25 ;  /* 0x3e80000007071820 */ /* 0x000fe20000400000 */
[----:B------:R-:W-:Y:S01]  /*2180*/  LOP3.LUT P0, RZ, R5, 0x100, RZ, 0xc0, !PT ;  /* 0x0000010005ff7812 */ /* 0x000fe2000780c0ff */
[----:B------:R-:W-:Y:S01]  /*2190*/  @!P5 FMUL R23, R23, 16777216 ;  /* 0x4b8000001717d820 */ /* 0x000fe20000400000 */
[----:B------:R-:W-:Y:S01]  /*21a0*/  LOP3.LUT R24, R5, 0x1f0, RZ, 0xc0, !PT ;  /* 0x000001f005187812 */ /* 0x000fe200078ec0ff */
[----:B------:R-:W-:Y:S01]  /*21b0*/  @!P5 FMUL R7, R7, 16777216 ;  /* 0x4b8000000707d820 */ /* 0x000fe20000400000 */
[----:B------:R-:W-:Y:S01]  /*21c0*/  IMAD.SHL.U32 R5, R5, 0x4, RZ ;  /* 0x0000000405057824 */ /* 0x000fe200078e00ff */
[----:B------:R-:W-:Y:S01]  /*21d0*/  FSEL R20, R20, R43, P1 ;  /* 0x0000002b14147208 */ /* 0x000fe20000800000 */
[----:B------:R-:W-:Y:S01]  /*21e0*/  VIADD R10, R9, 0xc0cafb0d ;  /* 0xc0cafb0d090a7836 */ /* 0x000fe20000000000 */
[----:B------:R-:W-:Y:S01]  /*21f0*/  FSETP.GEU.AND P1, PT, |R6|, 1.175494350822287508e-38, PT ;  /* 0x008000000600780b */ /* 0x000fe20003f2e200 */
[----:B------:R-:W-:Y:S01]  /*2200*/  IMAD R24, R24, 0x8, R13 ;  /* 0x0000000818187824 */ /* 0x000fe200078e020d */
[----:B------:R-:W1:Y:S01]  /*2210*/  MUFU.RCP R7, R7 ;  /* 0x0000000700077308 */ /* 0x000e620000001000 */
[----:B------:R-:W-:Y:S01]  /*2220*/  LOP3.LUT R12, R5, 0x3c0, RZ, 0xc0, !PT ;  /* 0x000003c0050c7812 */ /* 0x000fe200078ec0ff */
[----:B------:R-:W-:Y:S01]  /*2230*/  VIADD R5, R8, 0xc0cafb0d ;  /* 0xc0cafb0d08057836 */ /* 0x000fe20000000000 */
[----:B------:R-:W-:Y:S01]  /*2240*/  LOP3.LUT R34, R10, 0xff800000, RZ, 0xc0, !PT ;  /* 0xff8000000a227812 */ /* 0x000fe200078ec0ff */
[----:B------:R-:W-:Y:S01]  /*2250*/  @P2 FMUL R6, R6, 0.25 ;  /* 0x3e80000006062820 */ /* 0x000fe20000400000 */
[----:B0-----:R-:W-:-:S02]  /*2260*/  IMAD R26, R4, R25, RZ ;  /* 0x00000019041a7224 */ /* 0x001fc400078e02ff */
[----:B------:R-:W-:Y:S01]  /*2270*/  @!P5 FMUL R22, R22, 16777216 ;  /* 0x4b8000001616d820 */ /* 0x000fe20000400000 */
[----:B------:R-:W-:Y:S01]  /*2280*/  IMAD.IADD R18, R12, 0x1, R19 ;  /* 0x000000010c127824 */ /* 0x000fe200078e0213 */
[----:B------:R-:W-:Y:S01]  /*2290*/  LOP3.LUT R19, R5, 0xff800000, RZ, 0xc0, !PT ;  /* 0xff80000005137812 */ /* 0x000fe200078ec0ff */
[----:B------:R-:W-:Y:S01]  /*22a0*/  @!P5 FMUL R51, R51, 16777216 ;  /* 0x4b8000003333d820 */ /* 0x000fe20000400000 */
[----:B------:R-:W-:Y:S01]  /*22b0*/  I2FP.F32.S32 R13, R34 ;  /* 0x00000022000d7245 */ /* 0x000fe20000201400 */
[----:B------:R-:W-:Y:S01]  /*22c0*/  IMAD.IADD R34, R9, 0x1, -R34 ;  /* 0x0000000109227824 */ /* 0x000fe200078e0a22 */
[-C--:B------:R-:W-:Y:S01]  /*22d0*/  I2FP.F32.S32 R10, R19.reuse ;  /* 0x00000013000a7245 */ /* 0x080fe20000201400 */
[----:B------:R-:W-:Y:S01]  /*22e0*/  @!P1 FMUL R6, R6, 16777216 ;  /* 0x4b80000006069820 */ /* 0x000fe20000400000 */
[----:B------:R-:W-:Y:S01]  /*22f0*/  IADD3 R19, R8, -R19, RZ ;  /* 0x8000001308137210 */ /* 0x000fe20007ffe0ff */
[----:B------:R-:W-:Y:S01]  /*2300*/  FADD R29, R34, -1 ;  /* 0xbf800000221d7421 */ /* 0x000fe20000000000 */
[----:B------:R-:W-:Y:S01]  /*2310*/  FSEL R5, RZ, -23, P3 ;  /* 0xc1b80000ff057808 */ /* 0x000fe20001800000 */
[----:B-1----:R-:W-:Y:S01]  /*2320*/  FMUL R31, R7, R50 ;  /* 0x00000032071f7220 */ /* 0x002fe20000400000 */
[----:B------:R-:W-:-:S02]  /*2330*/  IMAD.MOV.U32 R50, RZ, RZ, 0x3dc6b27f ;  /* 0x3dc6b27fff327424 */ /* 0x000fc400078e00ff */
[----:B------:R-:W-:Y:S01]  /*2340*/  FADD R19, R19, -1 ;  /* 0xbf80000013137421 */ /* 0x000fe20000000000 */
[----:B------:R-:W-:Y:S01]  /*2350*/  LEA.HI R17, R17, R18, RZ, 0x1f ;  /* 0x0000001211117211 */ /* 0x000fe200078ff8ff */
[----:B------:R-:W-:Y:S01]  /*2360*/  FFMA.FTZ R18, R10, 1.1920928955078125e-07, R5 ;  /* 0x340000000a127823 */ /* 0x000fe20000010005 */
[----:B------:R-:W-:Y:S01]  /*2370*/  @!P1 FMUL R38, R38, 16777216 ;  /* 0x4b80000026269820 */ /* 0x000fe20000400000 */
[----:B------:R-:W-:Y:S01]  /*2380*/  FFMA.FTZ R4, R19, R50, -0.16845393180847167969 ;  /* 0xbe2c7f3013047423 */ /* 0x000fe20000010032 */
[----:B------:R0:W1:Y:S01]  /*2390*/  MUFU.RCP R5, R6 ;  /* 0x0000000600057308 */ /* 0x0000620000001000 */
[----:B------:R-:W-:Y:S01]  /*23a0*/  FSEL R12, RZ, -23, P4 ;  /* 0xc1b80000ff0c7808 */ /* 0x000fe20002000000 */
[----:B------:R-:W-:Y:S01]  /*23b0*/  @!P5 FMUL R15, R15, 16777216 ;  /* 0x4b8000000f0fd820 */ /* 0x000fe20000400000 */
[----:B------:R-:W-:Y:S01]  /*23c0*/  FFMA.FTZ R4, R19, R4, 0.1716887056827545166 ;  /* 0x3e2fcf2a13047423 */ /* 0x000fe20000010004 */
[----:B------:R-:W-:Y:S01]  /*23d0*/  @!P5 FMUL R14, R14, 16777216 ;  /* 0x4b8000000e0ed820 */ /* 0x000fe20000400000 */
[----:B------:R-:W-:Y:S01]  /*23e0*/  @!P5 FMUL R20, R20, 16777216 ;  /* 0x4b8000001414d820 */ /* 0x000fe20000400000 */
[----:B------:R-:W-:Y:S01]  /*23f0*/  @!P5 FMUL R21, R21, 16777216 ;  /* 0x4b8000001515d820 */ /* 0x000fe20000400000 */
[----:B------:R-:W-:Y:S01]  /*2400*/  FFMA.FTZ R4, R19, R4, -0.17900948226451873779 ;  /* 0xbe374e4313047423 */ /* 0x000fe20000010004 */
[----:B------:R-:W-:Y:S01]  /*2410*/  @!P5 FMUL R56, R56, 16777216 ;  /* 0x4b8000003838d820 */ /* 0x000fe20000400000 */
[----:B0-----:R-:W-:Y:S01]  /*2420*/  FFMA.FTZ R6, R29, R50, -0.16845393180847167969 ;  /* 0xbe2c7f301d067423 */ /* 0x001fe20000010032 */
[----:B------:R-:W-:Y:S01]  /*2430*/  @!P5 FMUL R58, R58, 16777216 ;  /* 0x4b8000003a3ad820 */ /* 0x000fe20000400000 */
[----:B------:R-:W-:Y:S01]  /*2440*/  FFMA.FTZ R4, R19, R4, 0.20512372255325317383 ;  /* 0x3e520bf413047423 */ /* 0x000fe20000010004 */
[----:B------:R-:W-:Y:S01]  /*2450*/  @!P5 FMUL R60, R60, 16777216 ;  /* 0x4b8000003c3cd820 */ /* 0x000fe20000400000 */
[----:B------:R-:W-:Y:S01]  /*2460*/  FFMA.FTZ R6, R29, R6, 0.1716887056827545166 ;  /* 0x3e2fcf2a1d067423 */ /* 0x000fe20000010006 */
[----:B------:R-:W-:Y:S01]  /*2470*/  @!P5 FMUL R62, R62, 16777216 ;  /* 0x4b8000003e3ed820 */ /* 0x000fe20000400000 */
[----:B------:R-:W-:Y:S01]  /*2480*/  FFMA.FTZ R4, R19, R4, -0.24046532809734344482 ;  /* 0xbe763c8b13047423 */ /* 0x000fe20000010004 */
[----:B------:R-:W-:Y:S01]  /*2490*/  @!P5 FMUL R72, R72, 16777216 ;  /* 0x4b8000004848d820 */ /* 0x000fe20000400000 */
[----:B------:R-:W-:Y:S01]  /*24a0*/  FFMA.FTZ R6, R29, R6, -0.17900948226451873779 ;  /* 0xbe374e431d067423 */ /* 0x000fe20000010006 */
[----:B------:R-:W-:Y:S01]  /*24b0*/  @!P5 FMUL R30, R30, 16777216 ;  /* 0x4b8000001e1ed820 */ /* 0x000fe20000400000 */
[----:B------:R-:W-:Y:S01]  /*24c0*/  FFMA.FTZ R4, R19, R4, 0.28857114911079406738 ;  /* 0x3e93bf9913047423 */ /* 0x000fe20000010004 */
[----:B------:R-:W-:Y:S01]  /*24d0*/  @!P5 FMUL R78, R78, 16777216 ;  /* 0x4b8000004e4ed820 */ /* 0x000fe20000400000 */
[----:B------:R-:W-:Y:S01]  /*24e0*/  FFMA.FTZ R6, R29, R6, 0.20512372255325317383 ;  /* 0x3e520bf41d067423 */ /* 0x000fe20000010006 */
[----:B------:R-:W-:Y:S01]  /*24f0*/  @!P5 FMUL R80, R80, 16777216 ;  /* 0x4b8000005050d820 */ /* 0x000fe20000400000 */
[----:B-1----:R-:W-:Y:S01]  /*2500*/  FMUL R33, R5, R38 ;  /* 0x0000002605217220 */ /* 0x002fe20000400000 */
[----:B------:R-:W-:Y:S01]  /*2510*/  @!P1 FMUL R52, R52, 16777216 ;  /* 0x4b80000034349820 */ /* 0x000fe20000400000 */
[C---:B------:R-:W-:Y:S01]  /*2520*/  FFMA.FTZ R6, R29.reuse, R6, -0.24046532809734344482 ;  /* 0xbe763c8b1d067423 */ /* 0x040fe20000010006 */
[----:B------:R-:W-:Y:S01]  /*2530*/  @!P1 FMUL R42, R42, 16777216 ;  /* 0x4b8000002a2a9820 */ /* 0x000fe20000400000 */
        /* <DEDUP_REMOVED lines=12> */
[----:B------:R-:W-:Y:S01]  /*2600*/  FFMA.FTZ R38, R29, R6, 0.28857114911079406738 ;  /* 0x3e93bf991d267423 */ /* 0x000fe20000010006 */
[----:B------:R-:W-:Y:S01]  /*2610*/  @!P1 FMUL R82, R82, 16777216 ;  /* 0x4b80000052529820 */ /* 0x000fe20000400000 */
[----:B------:R-:W-:Y:S01]  /*2620*/  FFMA.FTZ R6, R19, R4, -0.36067417263984680176 ;  /* 0xbeb8aa4913067423 */ /* 0x000fe20000010004 */
[----:B------:R-:W-:Y:S01]  /*2630*/  FFMA.FTZ R27, R13, 1.1920928955078125e-07, R12 ;  /* 0x340000000d1b7823 */ /* 0x000fe2000001000c */
[C---:B------:R-:W-:Y:S01]  /*2640*/  FMUL R23, R7.reuse, R23 ;  /* 0x0000001707177220 */ /* 0x040fe20000400000 */
        /* <DEDUP_REMOVED lines=13> */
[----:B------:R-:W-:Y:S01]  /*2720*/  FMUL R80, R7, R80 ;  /* 0x0000005007507220 */ /* 0x000fe20000400000 */
        /* <DEDUP_REMOVED lines=14> */
[----:B------:R-:W-:Y:S01]  /*2810*/  FFMA.FTZ R38, R29, R38, -0.36067417263984680176 ;  /* 0xbeb8aa491d267423 */ /* 0x000fe20000010026 */
[----:B------:R-:W-:Y:S01]  /*2820*/  FMUL R5, R5, R82 ;  /* 0x0000005205057220 */ /* 0x000fe20000400000 */
[----:B------:R-:W-:Y:S01]  /*2830*/  FFMA.FTZ R6, R19, R6, 0.48089820146560668945 ;  /* 0x3ef6384a13067423 */ /* 0x000fe20000010006 */
[----:B------:R-:W-:Y:S01]  /*2840*/  ISETP.GE.U32.AND P1, PT, R8, 0x7f800000, PT ;  /* 0x7f8000000800780c */ /* 0x000fe20003f26070 */
[----:B------:R-:W-:Y:S01]  /*2850*/  FFMA.FTZ R44, R29, R38, 0.48089820146560668945 ;  /* 0x3ef6384a1d2c7423 */ /* 0x000fe20000010026 */
[----:B------:R-:W-:Y:S01]  /*2860*/  F2FP.F16.F32.PACK_AB R4, R76, R7 ;  /* 0x000000074c04723e */ /* 0x000fe200000000ff */
[----:B------:R-:W-:Y:S01]  /*2870*/  FFMA.FTZ R38, R19, R6, -0.72134751081466674805 ;  /* 0xbf38aa3b13267423 */ /* 0x000fe20000010006 */
[----:B------:R-:W-:Y:S01]  /*2880*/  F2FP.F16.F32.PACK_AB R5, R74, R5 ;  /* 0x000000054a05723e */ /* 0x000fe200000000ff */
[----:B------:R-:W-:Y:S01]  /*2890*/  FFMA.FTZ R46, R29, R44, -0.72134751081466674805 ;  /* 0xbf38aa3b1d2e7423 */ /* 0x000fe2000001002c */
[----:B------:R-:W-:Y:S01]  /*28a0*/  F2FP.F16.F32.PACK_AB R6, R39, R80 ;  /* 0x000000502706723e */ /* 0x000fe200000000ff */
[----:B------:R-:W-:Y:S01]  /*28b0*/  FMUL R38, R19, R38 ;  /* 0x0000002613267220 */ /* 0x000fe20000400000 */
[----:B------:R-:W-:Y:S01]  /*28c0*/  F2FP.F16.F32.PACK_AB R7, R72, R49 ;  /* 0x000000314807723e */ /* 0x000fe200000000ff */
[----:B------:R-:W-:Y:S01]  /*28d0*/  FMUL R46, R29, R46 ;  /* 0x0000002e1d2e7220 */ /* 0x000fe20000400000 */
[----:B------:R-:W-:Y:S01]  /*28e0*/  ISETP.GE.U32.AND P3, PT, R9, 0x7f800000, PT ;  /* 0x7f8000000900780c */ /* 0x000fe20003f66070 */
[----:B------:R-:W-:Y:S01]  /*28f0*/  FMUL R38, R19, R38 ;  /* 0x0000002613267220 */ /* 0x000fe20000400000 */
[----:B------:R-:W-:Y:S01]  /*2900*/  FSETP.NEU.AND P2, PT, R8, RZ, PT ;  /* 0x000000ff0800720b */ /* 0x000fe20003f4d000 */
[----:B------:R-:W-:Y:S01]  /*2910*/  STSM.16.M88.4 [R24], R4 ;  /* 0x0000000418007844 */ /* 0x000fe20000000200 */
[----:B------:R-:W-:Y:S01]  /*2920*/  FMUL R46, R29, R46 ;  /* 0x0000002e1d2e7220 */ /* 0x000fe20000400000 */
[----:B------:R-:W-:Y:S01]  /*2930*/  FFMA.FTZ R19, R19, 1.4426950216293334961, R38 ;  /* 0x3fb8aa3b13137823 */ /* 0x000fe20000010026 */
[----:B------:R-:W-:Y:S01]  /*2940*/  F2FP.F16.F32.PACK_AB R10, R10, R43 ;  /* 0x0000002b0a0a723e */ /* 0x000fe200000000ff */
[----:B------:R-:W-:-:S02]  /*2950*/  IMAD R28, R25, 0x2, R26 ;  /* 0x00000002191c7824 */ /* 0x000fc400078e021a */
[----:B------:R-:W-:Y:S01]  /*2960*/  FFMA.FTZ R46, R29, 1.4426950216293334961, R46 ;  /* 0x3fb8aa3b1d2e7823 */ /* 0x000fe2000001002e */
[----:B------:R-:W-:Y:S01]  /*2970*/  FADD R19, R18, R19 ;  /* 0x0000001312137221 */ /* 0x000fe20000000000 */
[----:B------:R-:W-:Y:S01]  /*2980*/  F2FP.F16.F32.PACK_AB R14, R14, R21 ;  /* 0x000000150e0e723e */ /* 0x000fe200000000ff */
[----:B------:R-:W-:Y:S02]  /*2990*/  IMAD R30, R25, 0x2, R28 ;  /* 0x00000002191e7824 */ /* 0x000fe400078e021c */
[----:B------:R-:W-:Y:S01]  /*29a0*/  FADD R18, R27, R46 ;  /* 0x0000002e1b127221 */ /* 0x000fe20000000000 */
[----:B------:R-:W-:Y:S01]  /*29b0*/  @P1 IMAD.MOV.U32 R27, RZ, RZ, 0x7f800000 ;  /* 0x7f800000ff1b1424 */ /* 0x000fe200078e00ff */
[----:B------:R-:W-:Y:S01]  /*29c0*/  F2FP.F16.F32.PACK_AB R15, R15, R20 ;  /* 0x000000140f0f723e */ /* 0x000fe200000000ff */
[----:B------:R-:W-:Y:S01]  /*29d0*/  @P3 IMAD.MOV.U32 R46, RZ, RZ, 0x7f800000 ;  /* 0x7f800000ff2e3424 */ /* 0x000fe200078e00ff */
[----:B------:R-:W0:Y:S01]  /*29e0*/  LDC.64 R38, c[0x0][0x228] ;  /* 0x00008a00ff267b82 */ /* 0x000e220000000a00 */
[----:B------:R-:W-:Y:S01]  /*29f0*/  @P1 FFMA.FTZ R19, R8, R27, +INF ;  /* 0x7f80000008131423 */ /* 0x000fe2000001001b */
[----:B------:R-:W-:-:S06]  /*2a00*/  LEA R27, R11, UR7, 0x4 ;  /* 0x000000070b1b7c11 */ /* 0x000fcc000f8e20ff */
[----:B------:R-:W-:Y:S01]  /*2a10*/  BAR.SYNC.DEFER_BLOCKING 0x0 ;  /* 0x0000000000007b1d */ /* 0x000fe20000010000 */
[C---:B------:R-:W-:Y:S01]  /*2a20*/  FSETP.NEU.AND P1, PT, R9.reuse, RZ, PT ;  /* 0x000000ff0900720b */ /* 0x040fe20003f2d000 */
[----:B------:R-:W-:Y:S01]  /*2a30*/  @P3 FFMA.FTZ R18, R9, R46, +INF ;  /* 0x7f80000009123423 */ /* 0x000fe2000001002e */
[----:B------:R-:W-:Y:S01]  /*2a40*/  F2FP.F16.F32.PACK_AB R8, R66, R47 ;  /* 0x0000002f4208723e */ /* 0x000fe200000000ff */
[C---:B------:R-:W-:Y:S01]  /*2a50*/  IMAD R40, R25.reuse, 0x2, R30 ;  /* 0x0000000219287824 */ /* 0x040fe200078e021e */
[----:B------:R-:W-:Y:S01]  /*2a60*/  F2FP.F16.F32.PACK_AB R9, R64, R45 ;  /* 0x0000002d4009723e */ /* 0x000fe200000000ff */
[----:B------:R-:W-:Y:S01]  /*2a70*/  IMAD R49, R0, UR5, RZ ;  /* 0x0000000500317c24 */ /* 0x000fe2000f8e02ff */
[----:B------:R-:W-:Y:S01]  /*2a80*/  F2FP.F16.F32.PACK_AB R11, R12, R13 ;  /* 0x0000000d0c0b723e */ /* 0x000fe200000000ff */
[----:B------:R-:W-:Y:S01]  /*2a90*/  IMAD R42, R25, 0x2, R40 ;  /* 0x00000002192a7824 */ /* 0x000fe200078e0228 */
[----:B------:R-:W-:Y:S01]  /*2aa0*/  F2FP.F16.F32.PACK_AB R12, R41, R62 ;  /* 0x0000003e290c723e */ /* 0x000fe200000000ff */
[----:B------:R-:W-:Y:S01]  /*2ab0*/  USHF.L.U32 UR5, UR4, 0x1, URZ ;  /* 0x0000000104057899 */ /* 0x000fe2000800063f */
[----:B------:R-:W-:Y:S01]  /*2ac0*/  F2FP.F16.F32.PACK_AB R13, R37, R60 ;  /* 0x0000003c250d723e */ /* 0x000fe200000000ff */
[----:B------:R-:W-:Y:S01]  /*2ad0*/  IMAD R44, R25, 0x2, R42 ;  /* 0x00000002192c7824 */ /* 0x000fe200078e022a */
[----:B------:R-:W-:Y:S01]  /*2ae0*/  F2FP.F16.F32.PACK_AB R21, R33, R36 ;  /* 0x000000242115723e */ /* 0x000fe200000000ff */
[----:B------:R-:W-:Y:S01]  /*2af0*/  IMAD.SHL.U32 R29, R49, 0x2, RZ ;  /* 0x00000002311d7824 */ /* 0x000fe200078e00ff */
[----:B------:R-:W-:Y:S01]  /*2b00*/  F2FP.F16.F32.PACK_AB R22, R22, R31 ;  /* 0x0000001f1616723e */ /* 0x000fe200000000ff */
[----:B------:R-:W-:Y:S01]  /*2b10*/  IMAD R50, R25, 0x2, R44 ;  /* 0x0000000219327824 */ /* 0x000fe200078e022c */
[----:B------:R-:W-:Y:S01]  /*2b20*/  F2FP.F16.F32.PACK_AB R23, R23, R32 ;  /* 0x000000201717723e */ /* 0x000fe200000000ff */
[----:B------:R-:W-:Y:S01]  /*2b30*/  IMAD.HI R20, R49, 0x2, RZ ;  /* 0x0000000231147827 */ /* 0x000fe200078e02ff */
[----:B------:R-:W-:-:S02]  /*2b40*/  FSEL R19, R19, -INF , P2 ;  /* 0xff80000013137808 */ /* 0x000fc40001000000 */
[----:B0-----:R-:W-:Y:S01]  /*2b50*/  IADD3 R29, P3, P4, R29, UR5, R38 ;  /* 0x000000051d1d7c10 */ /* 0x001fe2000fc7e026 */
[C---:B------:R-:W-:Y:S01]  /*2b60*/  IMAD R54, R25.reuse, 0x2, R50 ;  /* 0x0000000219367824 */ /* 0x040fe200078e0232 */
[----:B------:R-:W-:Y:S01]  /*2b70*/  UIMAD.WIDE UR4, UR4, 0x2, URZ ;  /* 0x00000002040478a5 */ /* 0x000fe2000f8e023f */
[----:B------:R-:W0:Y:S01]  /*2b80*/  LDS.128 R4, [R27] ;  /* 0x000000001b047984 */ /* 0x000e220000000c00 */
[----:B------:R-:W-:Y:S01]  /*2b90*/  BAR.SYNC.DEFER_BLOCKING 0x0 ;  /* 0x0000000000007b1d */ /* 0x000fe20000010000 */
[----:B------:R-:W-:-:S03]  /*2ba0*/  IMAD R56, R25, 0x2, R54 ;  /* 0x0000000219387824 */ /* 0x000fc600078e0236 */
[----:B------:R-:W-:Y:S02]  /*2bb0*/  IADD3.X R39, R20, UR5, R39, P3, P4 ;  /* 0x0000000514277c10 */ /* 0x000fe40009fe8427 */
[----:B------:R-:W-:Y:S02]  /*2bc0*/  F2FP.F16.F32.PACK_AB R20, R34, R35 ;  /* 0x000000232214723e */ /* 0x000fe400000000ff */
[C---:B------:R-:W-:Y:S01]  /*2bd0*/  LEA R68, R25.reuse, R56, 0x1 ;  /* 0x0000003819447211 */ /* 0x040fe200078e08ff */
[----:B------:R-:W-:Y:S01]  /*2be0*/  ULDC UR4, c[0x0][0x27c] ;  /* 0x00009f0000047ab9 */ /* 0x000fe20000000800 */
[-C--:B------:R-:W-:Y:S01]  /*2bf0*/  LEA R32, P3, R26, R29.reuse, 0x1 ;  /* 0x0000001d1a207211 */ /* 0x080fe200078608ff */
[----:B------:R-:W-:Y:S01]  /*2c00*/  UIMAD UR4, UR6, UR4, URZ ;  /* 0x00000004060472a4 */ /* 0x000fe2000f8e023f */
[----:B------:R-:W-:Y:S01]  /*2c10*/  LEA R34, P4, R28, R29, 0x1 ;  /* 0x0000001d1c227211 */ /* 0x000fe200078808ff */
[C---:B------:R-:W-:Y:S01]  /*2c20*/  IMAD R70, R25.reuse, 0x2, R68 ;  /* 0x0000000219467824 */ /* 0x040fe200078e0244 */
[-C--:B------:R-:W-:Y:S01]  /*2c30*/  LEA.HI.X.SX32 R33, R26, R39.reuse, 0x1, P3 ;  /* 0x000000271a217211 */ /* 0x080fe200018f0eff */
[----:B------:R-:W-:Y:S01]  /*2c40*/  USHF.L.U32 UR6, UR4, 0x2, URZ ;  /* 0x0000000204067899 */ /* 0x000fe2000800063f */
[----:B------:R-:W-:Y:S01]  /*2c50*/  LEA.HI.X.SX32 R35, R28, R39, 0x1, P4 ;  /* 0x000000271c237211 */ /* 0x000fe200020f0eff */
[C---:B------:R-:W-:Y:S01]  /*2c60*/  IMAD R46, R25.reuse, 0x2, R70 ;  /* 0x00000002192e7824 */ /* 0x040fe200078e0246 */
[----:B------:R-:W-:Y:S01]  /*2c70*/  LEA R36, P5, R30, R29, 0x1 ;  /* 0x0000001d1e247211 */ /* 0x000fe200078a08ff */
[----:B------:R-:W-:Y:S01]  /*2c80*/  UIMAD.WIDE UR4, UR4, 0x4, URZ ;  /* 0x00000004040478a5 */ /* 0x000fe2000f8e023f */
[----:B------:R-:W-:Y:S01]  /*2c90*/  FSEL R18, R18, -INF , P1 ;  /* 0xff80000012127808 */ /* 0x000fe20000800000 */
[----:B------:R-:W-:Y:S01]  /*2ca0*/  IMAD R48, R25, 0x2, R46 ;  /* 0x0000000219307824 */ /* 0x000fe200078e022e */
[----:B------:R-:W-:-:S03]  /*2cb0*/  LEA.HI.X.SX32 R37, R30, R39, 0x1, P5 ;  /* 0x000000271e257211 */ /* 0x000fc600028f0eff */
[C---:B------:R-:W-:Y:S01]  /*2cc0*/  IMAD R58, R25.reuse, 0x2, R48 ;  /* 0x00000002193a7824 */ /* 0x040fe200078e0230 */
[----:B------:R-:W-:Y:S03]  /*2cd0*/  STSM.16.M88.4 [R24], R8 ;  /* 0x0000000818007844 */ /* 0x000fe60000000200 */
[C---:B------:R-:W-:Y:S01]  /*2ce0*/  IMAD R52, R25.reuse, 0x2, R58 ;  /* 0x0000000219347824 */ /* 0x040fe200078e023a */
[----:B------:R-:W-:Y:S03]  /*2cf0*/  BAR.SYNC.DEFER_BLOCKING 0x0 ;  /* 0x0000000000007b1d */ /* 0x000fe60000010000 */
[----:B------:R-:W-:-:S05]  /*2d00*/  IMAD R38, R25, 0x2, R52 ;  /* 0x0000000219267824 */ /* 0x000fca00078e0234 */
[----:B------:R-:W-:Y:S02]  /*2d10*/  LEA R60, R25, R38, 0x1 ;  /* 0x00000026193c7211 */ /* 0x000fe400078e08ff */
[----:B0-----:R-:W-:-:S03]  /*2d20*/  PRMT R31, R4, 0x7632, R31 ;  /* 0x00007632041f7816 */ /* 0x001fc6000000001f */
[----:B------:R-:W-:-:S04]  /*2d30*/  IMAD R62, R25, 0x2, R60 ;  /* 0x00000002193e7824 */ /* 0x000fc800078e023c */
[----:B------:R-:W-:-:S04]  /*2d40*/  IMAD R64, R25, 0x2, R62 ;  /* 0x0000000219407824 */ /* 0x000fc800078e023e */
[C---:B------:R-:W-:Y:S01]  /*2d50*/  IMAD R66, R25.reuse, 0x2, R64 ;  /* 0x0000000219427824 */ /* 0x040fe200078e0240 */
[----:B------:R-:W0:Y:S03]  /*2d60*/  LDS.128 R8, [R27] ;  /* 0x000000001b087984 */ /* 0x000e260000000c00 */
[C---:B------:R-:W-:Y:S01]  /*2d70*/  IMAD R26, R25.reuse, 0x2, R66 ;  /* 0x00000002191a7824 */ /* 0x040fe200078e0242 */
[----:B------:R-:W-:Y:S03]  /*2d80*/  BAR.SYNC.DEFER_BLOCKING 0x0 ;  /* 0x0000000000007b1d */ /* 0x000fe60000010000 */
[----:B------:R-:W-:-:S04]  /*2d90*/  IMAD R28, R25, 0x2, R26 ;  /* 0x00000002191c7824 */ /* 0x000fc800078e021a */
[----:B------:R-:W-:-:S04]  /*2da0*/  IMAD R72, R25, 0x2, R28 ;  /* 0x0000000219487824 */ /* 0x000fc800078e021c */
[----:B------:R-:W-:-:S04]  /*2db0*/  IMAD R74, R25, 0x2, R72 ;  /* 0x00000002194a7824 */ /* 0x000fc800078e0248 */
[----:B------:R-:W-:-:S05]  /*2dc0*/  IMAD R76, R25, 0x2, R74 ;  /* 0x00000002194c7824 */ /* 0x000fca00078e024a */
[----:B------:R-:W-:-:S05]  /*2dd0*/  LEA R78, R25, R76, 0x1 ;  /* 0x0000004c194e7211 */ /* 0x000fca00078e08ff */
[C---:B------:R-:W-:Y:S01]  /*2de0*/  IMAD R80, R25.reuse, 0x2, R78 ;  /* 0x0000000219507824 */ /* 0x040fe200078e024e */
[----:B------:R-:W-:Y:S03]  /*2df0*/  STSM.16.M88.4 [R24], R12 ;  /* 0x0000000c18007844 */ /* 0x000fe60000000200 */
[C---:B------:R-:W-:Y:S01]  /*2e00*/  IMAD R82, R25.reuse, 0x2, R80 ;  /* 0x0000000219527824 */ /* 0x040fe200078e0250 */
[----:B------:R-:W-:Y:S03]  /*2e10*/  BAR.SYNC.DEFER_BLOCKING 0x0 ;  /* 0x0000000000007b1d */ /* 0x000fe60000010000 */
[----:B------:R-:W-:Y:S01]  /*2e20*/  IMAD R84, R25, 0x2, R82 ;  /* 0x0000000219547824 */ /* 0x000fe200078e0252 */
[----:B0-----:R-:W-:Y:S02]  /*2e30*/  PRMT R63, R8, 0x7632, R63 ;  /* 0x00007632083f7816 */ /* 0x001fe4000000003f */
[----:B------:R-:W-:Y:S01]  /*2e40*/  PRMT R65, R9, 0x7632, R65 ;  /* 0x0000763209417816 */ /* 0x000fe20000000041 */
[----:B------:R-:W0:Y:S01]  /*2e50*/  LDS.128 R12, [R27] ;  /* 0x000000001b0c7984 */ /* 0x000e220000000c00 */
[----:B------:R-:W-:Y:S06]  /*2e60*/  BAR.SYNC.DEFER_BLOCKING 0x0 ;  /* 0x0000000000007b1d */ /* 0x000fec0000010000 */
[----:B------:R1:W-:Y:S02]  /*2e70*/  STSM.16.M88.4 [R24], R20 ;  /* 0x0000001418007844 */ /* 0x0003e40000000200 */
[----:B------:R-:W-:Y:S01]  /*2e80*/  BAR.SYNC.DEFER_BLOCKING 0x0 ;  /* 0x0000000000007b1d */ /* 0x000fe20000010000 */
[----:B-1----:R-:W-:-:S02]  /*2e90*/  LEA R20, P3, R40, R29, 0x1 ;  /* 0x0000001d28147211 */ /* 0x002fc400078608ff */
[----:B------:R-:W-:Y:S02]  /*2ea0*/  LEA R22, P4, R42, R29, 0x1 ;  /* 0x0000001d2a167211 */ /* 0x000fe400078808ff */
[-C--:B------:R-:W-:Y:S02]  /*2eb0*/  LEA.HI.X.SX32 R21, R40, R39.reuse, 0x1, P3 ;  /* 0x0000002728157211 */ /* 0x080fe400018f0eff */
[----:B------:R-:W-:Y:S02]  /*2ec0*/  LEA.HI.X.SX32 R23, R42, R39, 0x1, P4 ;  /* 0x000000272a177211 */ /* 0x000fe400020f0eff */
[-C--:B------:R-:W-:Y:S02]  /*2ed0*/  LEA R30, P4, R50, R29.reuse, 0x1 ;  /* 0x0000001d321e7211 */ /* 0x080fe400078808ff */
[----:B------:R-:W-:Y:S01]  /*2ee0*/  PRMT R24, R5, 0x7632, R24 ;  /* 0x0000763205187816 */ /* 0x000fe20000000018 */
[----:B------:R1:W-:Y:S04]  /*2ef0*/  STG.E.U16 desc[UR20][R32.64], R4 ;  /* 0x0000000420007986 */ /* 0x0003e8000c101514 */
[----:B------:R2:W-:Y:S04]  /*2f00*/  STG.E.U16 desc[UR20][R34.64], R5 ;  /* 0x0000000522007986 */ /* 0x0005e8000c101514 */
[----:B------:R-:W-:Y:S01]  /*2f10*/  STG.E.U16 desc[UR20][R36.64], R6 ;  /* 0x0000000624007986 */ /* 0x000fe2000c101514 */
[----:B-1----:R-:W-:-:S03]  /*2f20*/  LEA R4, P3, R44, R29, 0x1 ;  /* 0x0000001d2c047211 */ /* 0x002fc600078608ff */
[----:B------:R-:W-:Y:S01]  /*2f30*/  STG.E.U16 desc[UR20][R20.64], R7 ;  /* 0x0000000714007986 */ /* 0x000fe2000c101514 */
[----:B------:R-:W-:Y:S02]  /*2f40*/  PRMT R33, R6, 0x7632, R33 ;  /* 0x0000763206217816 */ /* 0x000fe40000000021 */
[----:B--2---:R-:W-:Y:S01]  /*2f50*/  LEA.HI.X.SX32 R5, R44, R39, 0x1, P3 ;  /* 0x000000272c057211 */ /* 0x004fe200018f0eff */
[----:B------:R1:W-:Y:S01]  /*2f60*/  STG.E.U16 desc[UR20][R22.64], R31 ;  /* 0x0000001f16007986 */ /* 0x0003e2000c101514 */
[----:B------:R-:W-:Y:S02]  /*2f70*/  LEA R32, P3, R54, R29, 0x1 ;  /* 0x0000001d36207211 */ /* 0x000fe400078608ff */
[----:B------:R-:W-:Y:S01]  /*2f80*/  PRMT R34, R7, 0x7632, R34 ;  /* 0x0000763207227816 */ /* 0x000fe20000000022 */
[----:B------:R-:W-:Y:S01]  /*2f90*/  STG.E.U16 desc[UR20][R4.64], R24 ;  /* 0x0000001804007986 */ /* 0x000fe2000c101514 */
[----:B-1----:R-:W-:Y:S02]  /*2fa0*/  LEA.HI.X.SX32 R31, R50, R39, 0x1, P4 ;  /* 0x00000027321f7211 */ /* 0x002fe400020f0eff */
[----:B------:R-:W-:-:S02]  /*2fb0*/  LEA R6, P4, R56, R29, 0x1 ;  /* 0x0000001d38067211 */ /* 0x000fc400078808ff */
[----:B------:R-:W-:Y:S01]  /*2fc0*/  LEA R22, P5, R70, R29, 0x1 ;  /* 0x0000001d46167211 */ /* 0x000fe200078a08ff */
[----:B------:R1:W-:Y:S01]  /*2fd0*/  STG.E.U16 desc[UR20][R30.64], R33 ;  /* 0x000000211e007986 */ /* 0x0003e2000c101514 */
[-C--:B------:R-:W-:Y:S02]  /*2fe0*/  LEA.HI.X.SX32 R7, R56, R39.reuse, 0x1, P4 ;  /* 0x0000002738077211 */ /* 0x080fe400020f0eff */
[-C--:B------:R-:W-:Y:S02]  /*2ff0*/  LEA.HI.X.SX32 R23, R70, R39.reuse, 0x1, P5 ;  /* 0x0000002746177211 */ /* 0x080fe400028f0eff */
[----:B-1----:R-:W-:Y:S02]  /*3000*/  LEA.HI.X.SX32 R33, R54, R39, 0x1, P3 ;  /* 0x0000002736217211 */ /* 0x002fe400018f0eff */
[-C--:B------:R-:W-:Y:S02]  /*3010*/  LEA R20, P3, R68, R29.reuse, 0x1 ;  /* 0x0000001d44147211 */ /* 0x080fe400078608ff */
[----:B------:R-:W-:Y:S01]  /*3020*/  LEA R30, P4, R48, R29, 0x1 ;  /* 0x0000001d301e7211 */ /* 0x000fe200078808ff */
[----:B------:R1:W-:Y:S01]  /*3030*/  STG.E.U16 desc[UR20][R32.64], R34 ;  /* 0x0000002220007986 */ /* 0x0003e2000c101514 */
[----:B------:R-:W-:Y:S01]  /*3040*/  LEA.HI.X.SX32 R21, R68, R39, 0x1, P3 ;  /* 0x0000002744157211 */ /* 0x000fe200018f0eff */
[C---:B------:R-:W-:Y:S01]  /*3050*/  IMAD R68, R25.reuse, 0x2, R84 ;  /* 0x0000000219447824 */ /* 0x040fe200078e0254 */
[----:B------:R-:W-:Y:S01]  /*3060*/  LEA R24, P3, R46, R29, 0x1 ;  /* 0x0000001d2e187211 */ /* 0x000fe200078608ff */
[----:B------:R2:W-:Y:S01]  /*3070*/  STG.E.U16 desc[UR20][R6.64], R8 ;  /* 0x0000000806007986 */ /* 0x0005e2000c101514 */
[----:B------:R-:W-:Y:S01]  /*3080*/  LEA.HI.X.SX32 R31, R48, R39, 0x1, P4 ;  /* 0x00000027301f7211 */ /* 0x000fe200020f0eff */
[----:B------:R-:W-:-:S02]  /*3090*/  IMAD R70, R25, 0x2, R68 ;  /* 0x0000000219467824 */ /* 0x000fc400078e0244 */
[----:B------:R-:W3:Y:S02]  /*30a0*/  LDS.128 R4, [R27] ;  /* 0x000000001b047984 */ /* 0x000ee40000000c00 */
[----:B------:R-:W-:Y:S01]  /*30b0*/  IMAD R86, R25, 0x2, R70 ;  /* 0x0000000219567824 */ /* 0x000fe200078e0246 */
[----:B------:R-:W-:Y:S01]  /*30c0*/  LEA.HI.X.SX32 R25, R46, R39, 0x1, P3 ;  /* 0x000000272e197211 */ /* 0x000fe200018f0eff */
[----:B------:R4:W-:Y:S01]  /*30d0*/  STG.E.U16 desc[UR20][R20.64], R9 ;  /* 0x0000000914007986 */ /* 0x0009e2000c101514 */
[-C--:B-1----:R-:W-:Y:S02]  /*30e0*/  LEA R32, P5, R58, R29.reuse, 0x1 ;  /* 0x0000001d3a207211 */ /* 0x082fe400078a08ff */
[-C--:B------:R-:W-:Y:S01]  /*30f0*/  LEA R34, P6, R52, R29.reuse, 0x1 ;  /* 0x0000001d34227211 */ /* 0x080fe200078c08ff */
[----:B------:R1:W-:Y:S01]  /*3100*/  STG.E.U16 desc[UR20][R22.64], R10 ;  /* 0x0000000a16007986 */ /* 0x0003e2000c101514 */
[----:B--2---:R-:W-:Y:S02]  /*3110*/  LEA R8, P3, R38, R29, 0x1 ;  /* 0x0000001d26087211 */ /* 0x004fe400078608ff */
[-C--:B------:R-:W-:Y:S01]  /*3120*/  LEA.HI.X.SX32 R33, R58, R39.reuse, 0x1, P5 ;  /* 0x000000273a217211 */ /* 0x080fe200028f0eff */
[----:B------:R-:W-:Y:S01]  /*3130*/  STG.E.U16 desc[UR20][R24.64], R11 ;  /* 0x0000000b18007986 */ /* 0x000fe2000c101514 */
[----:B------:R-:W-:-:S02]  /*3140*/  LEA.HI.X.SX32 R35, R52, R39, 0x1, P6 ;  /* 0x0000002734237211 */ /* 0x000fc400030f0eff */
[-C--:B------:R-:W-:Y:S01]  /*3150*/  LEA R36, P6, R64, R29.reuse, 0x1 ;  /* 0x0000001d40247211 */ /* 0x080fe200078c08ff */
[----:B------:R-:W-:Y:S01]  /*3160*/  STG.E.U16 desc[UR20][R30.64], R63 ;  /* 0x0000003f1e007986 */ /* 0x000fe2000c101514 */
[----:B----4-:R-:W-:Y:S02]  /*3170*/  LEA R20, P4, R60, R29, 0x1 ;  /* 0x0000001d3c147211 */ /* 0x010fe400078808ff */
[-C--:B------:R-:W-:Y:S01]  /*3180*/  LEA.HI.X.SX32 R9, R38, R39.reuse, 0x1, P3 ;  /* 0x0000002726097211 */ /* 0x080fe200018f0eff */
[----:B------:R-:W-:Y:S01]  /*3190*/  STG.E.U16 desc[UR20][R32.64], R65 ;  /* 0x0000004120007986 */ /* 0x000fe2000c101514 */
[----:B------:R-:W-:Y:S02]  /*31a0*/  LEA.HI.X.SX32 R21, R60, R39, 0x1, P4 ;  /* 0x000000273c157211 */ /* 0x000fe400020f0eff */
[-C--:B------:R-:W-:Y:S02]  /*31b0*/  LEA R42, P4, R26, R29.reuse, 0x1 ;  /* 0x0000001d1a2a7211 */ /* 0x080fe400078808ff */
[----:B-1----:R-:W-:-:S02]  /*31c0*/  LEA R22, P5, R62, R29, 0x1 ;  /* 0x0000001d3e167211 */ /* 0x002fc400078a08ff */
[----:B------:R-:W-:Y:S02]  /*31d0*/  LEA R40, P3, R66, R29, 0x1 ;  /* 0x0000001d42287211 */ /* 0x000fe400078608ff */
[-C--:B------:R-:W-:Y:S02]  /*31e0*/  LEA.HI.X.SX32 R43, R26, R39.reuse, 0x1, P4 ;  /* 0x000000271a2b7211 */ /* 0x080fe400020f0eff */
[----:B------:R-:W-:Y:S02]  /*31f0*/  PRMT R10, R10, 0x7632, R10 ;  /* 0x000076320a0a7816 */ /* 0x000fe4000000000a */
[----:B------:R-:W-:Y:S02]  /*3200*/  PRMT R26, R11, 0x7632, R26 ;  /* 0x000076320b1a7816 */ /* 0x000fe4000000001a */
[----:B------:R-:W-:Y:S01]  /*3210*/  LEA.HI.X.SX32 R23, R62, R39, 0x1, P5 ;  /* 0x000000273e177211 */ /* 0x000fe200028f0eff */
[----:B------:R-:W-:Y:S01]  /*3220*/  STG.E.U16 desc[UR20][R34.64], R10 ;  /* 0x0000000a22007986 */ /* 0x000fe2000c101514 */
[----:B------:R-:W-:-:S02]  /*3230*/  LEA R44, P5, R28, R29, 0x1 ;  /* 0x0000001d1c2c7211 */ /* 0x000fc400078a08ff */
[-C--:B------:R-:W-:Y:S01]  /*3240*/  LEA.HI.X.SX32 R41, R66, R39.reuse, 0x1, P3 ;  /* 0x0000002742297211 */ /* 0x080fe200018f0eff */
[----:B------:R1:W-:Y:S01]  /*3250*/  STG.E.U16 desc[UR20][R8.64], R26 ;  /* 0x0000001a08007986 */ /* 0x0003e2000c101514 */
[----:B------:R-:W-:Y:S02]  /*3260*/  LEA.HI.X.SX32 R37, R64, R39, 0x1, P6 ;  /* 0x0000002740257211 */ /* 0x000fe400030f0eff */
[-C--:B------:R-:W-:Y:S01]  /*3270*/  LEA R48, P3, R74, R29.reuse, 0x1 ;  /* 0x0000001d4a307211 */ /* 0x080fe200078608ff */
[----:B0-----:R0:W-:Y:S01]  /*3280*/  STG.E.U16 desc[UR20][R20.64], R12 ;  /* 0x0000000c14007986 */ /* 0x0011e2000c101514 */
[-C--:B------:R-:W-:Y:S02]  /*3290*/  LEA R46, P6, R72, R29.reuse, 0x1 ;  /* 0x0000001d482e7211 */ /* 0x080fe400078c08ff */
[----:B------:R-:W-:Y:S01]  /*32a0*/  LEA R50, P4, R76, R29, 0x1 ;  /* 0x0000001d4c327211 */ /* 0x000fe200078808ff */
[----:B------:R2:W-:Y:S01]  /*32b0*/  STG.E.U16 desc[UR20][R22.64], R13 ;  /* 0x0000000d16007986 */ /* 0x0005e2000c101514 */
[----:B------:R-:W-:-:S02]  /*32c0*/  LEA.HI.X.SX32 R45, R28, R39, 0x1, P5 ;  /* 0x000000271c2d7211 */ /* 0x000fc400028f0eff */
[----:B------:R-:W-:Y:S01]  /*32d0*/  LEA R52, P5, R78, R29, 0x1 ;  /* 0x0000001d4e347211 */ /* 0x000fe200078a08ff */
[----:B------:R4:W-:Y:S01]  /*32e0*/  STG.E.U16 desc[UR20][R36.64], R14 ;  /* 0x0000000e24007986 */ /* 0x0009e2000c101514 */
[-C--:B------:R-:W-:Y:S01]  /*32f0*/  LEA.HI.X.SX32 R49, R74, R39.reuse, 0x1, P3 ;  /* 0x000000274a317211 */ /* 0x080fe200018f0eff */
[----:B-1----:R-:W1:Y:S01]  /*3300*/  LDC.64 R8, c[0x0][0x230] ;  /* 0x00008c00ff087b82 */ /* 0x002e620000000a00 */
[----:B------:R-:W-:Y:S01]  /*3310*/  LEA.HI.X.SX32 R47, R72, R39, 0x1, P6 ;  /* 0x00000027482f7211 */ /* 0x000fe200030f0eff */
[----:B------:R-:W-:Y:S01]  /*3320*/  STG.E.U16 desc[UR20][R40.64], R15 ;  /* 0x0000000f28007986 */ /* 0x000fe2000c101514 */
[----:B0-----:R-:W-:Y:S02]  /*3330*/  PRMT R21, R12, 0x7632, R21 ;  /* 0x000076320c157816 */ /* 0x001fe40000000015 */
[-C--:B------:R-:W-:Y:S02]  /*3340*/  LEA R56, P3, R82, R29.reuse, 0x1 ;  /* 0x0000001d52387211 */ /* 0x080fe400078608ff */
[----:B--2---:R-:W-:Y:S01]  /*3350*/  PRMT R23, R13, 0x7632, R23 ;  /* 0x000076320d177816 */ /* 0x004fe20000000017 */
[----:B------:R-:W-:Y:S01]  /*3360*/  STG.E.U16 desc[UR20][R42.64], R21 ;  /* 0x000000152a007986 */ /* 0x000fe2000c101514 */
[----:B------:R-:W-:-:S02]  /*3370*/  LEA R54, P6, R80, R29, 0x1 ;  /* 0x0000001d50367211 */ /* 0x000fc400078c08ff */
[----:B------:R-:W-:Y:S01]  /*3380*/  PRMT R25, R14, 0x7632, R25 ;  /* 0x000076320e197816 */ /* 0x000fe20000000019 */
[----:B------:R-:W-:Y:S01]  /*3390*/  STG.E.U16 desc[UR20][R44.64], R23 ;  /* 0x000000172c007986 */ /* 0x000fe2000c101514 */
[----:B------:R-:W-:Y:S02]  /*33a0*/  LEA.HI.X.SX32 R51, R76, R39, 0x1, P4 ;  /* 0x000000274c337211 */ /* 0x000fe400020f0eff */
[----:B------:R-:W-:Y:S01]  /*33b0*/  PRMT R24, R15, 0x7632, R24 ;  /* 0x000076320f187816 */ /* 0x000fe20000000018 */
[----:B------:R-:W-:Y:S01]  /*33c0*/  STG.E.U16 desc[UR20][R46.64], R25 ;  /* 0x000000192e007986 */ /* 0x000fe2000c101514 */
[----:B------:R-:W-:Y:S02]  /*33d0*/  LEA R28, P4, R84, R29, 0x1 ;  /* 0x0000001d541c7211 */ /* 0x000fe400078808ff */
[----:B------:R-:W-:Y:S01]  /*33e0*/  LEA.HI.X.SX32 R53, R78, R39, 0x1, P5 ;  /* 0x000000274e357211 */ /* 0x000fe200028f0eff */
[----:B------:R-:W-:Y:S01]  /*33f0*/  STG.E.U16 desc[UR20][R48.64], R24 ;  /* 0x0000001830007986 */ /* 0x000fe2000c101514 */
[----:B------:R-:W-:-:S02]  /*3400*/  LEA R58, P5, R68, R29, 0x1 ;  /* 0x0000001d443a7211 */ /* 0x000fc400078a08ff */
[-C--:B------:R-:W-:Y:S01]  /*3410*/  LEA.HI.X.SX32 R57, R82, R39.reuse, 0x1, P3 ;  /* 0x0000002752397211 */ /* 0x080fe200018f0eff */
[----:B---3--:R0:W-:Y:S01]  /*3420*/  STG.E.U16 desc[UR20][R50.64], R4 ;  /* 0x0000000432007986 */ /* 0x0081e2000c101514 */
[----:B------:R-:W-:Y:S02]  /*3430*/  LEA.HI.X.SX32 R55, R80, R39, 0x1, P6 ;  /* 0x0000002750377211 */ /* 0x000fe400030f0eff */
[-C--:B------:R-:W-:Y:S01]  /*3440*/  LEA R60, P3, R70, R29.reuse, 0x1 ;  /* 0x0000001d463c7211 */ /* 0x080fe200078608ff */
[----:B------:R2:W-:Y:S01]  /*3450*/  STG.E.U16 desc[UR20][R52.64], R5 ;  /* 0x0000000534007986 */ /* 0x0005e2000c101514 */
[----:B------:R-:W-:Y:S02]  /*3460*/  LEA R38, P6, R86, R29, 0x1 ;  /* 0x0000001d56267211 */ /* 0x000fe400078c08ff */
[----:B------:R-:W-:Y:S01]  /*3470*/  LEA.HI.X.SX32 R29, R84, R39, 0x1, P4 ;  /* 0x00000027541d7211 */ /* 0x000fe200020f0eff */
[----:B------:R3:W-:Y:S01]  /*3480*/  STG.E.U16 desc[UR20][R54.64], R6 ;  /* 0x0000000636007986 */ /* 0x0007e2000c101514 */
[----:B----4-:R-:W-:-:S02]  /*3490*/  PRMT R14, R4, 0x7632, R14 ;  /* 0x00007632040e7816 */ /* 0x010fc4000000000e */
[-C--:B------:R-:W-:Y:S01]  /*34a0*/  LEA.HI.X.SX32 R59, R68, R39.reuse, 0x1, P5 ;  /* 0x00000027443b7211 */ /* 0x080fe200028f0eff */
[----:B------:R4:W-:Y:S01]  /*34b0*/  STG.E.U16 desc[UR20][R56.64], R7 ;  /* 0x0000000738007986 */ /* 0x0009e2000c101514 */
[----:B------:R-:W-:Y:S01]  /*34c0*/  PRMT R10, R5, 0x7632, R10 ;  /* 0x00007632050a7816 */ /* 0x000fe2000000000a */
[----:B0-----:R-:W-:Y:S01]  /*34d0*/  FFMA R4, R19, 0.69314718246459960938, R16 ;  /* 0x3f31721813047823 */ /* 0x001fe20000000010 */
[-C--:B------:R-:W-:Y:S01]  /*34e0*/  LEA.HI.X.SX32 R61, R70, R39.reuse, 0x1, P3 ;  /* 0x00000027463d7211 */ /* 0x080fe200018f0eff */
[----:B------:R4:W-:Y:S01]  /*34f0*/  STG.E.U16 desc[UR20][R28.64], R14 ;  /* 0x0000000e1c007986 */ /* 0x0009e2000c101514 */
[----:B------:R-:W-:Y:S01]  /*3500*/  PRMT R30, R6, 0x7632, R30 ;  /* 0x00007632061e7816 */ /* 0x000fe2000000001e */
[----:B--2---:R-:W-:Y:S01]  /*3510*/  FFMA R5, R18, 0.69314718246459960938, R3 ;  /* 0x3f31721812057823 */ /* 0x004fe20000000003 */
[----:B------:R-:W-:Y:S01]  /*3520*/  LEA.HI.X.SX32 R39, R86, R39, 0x1, P6 ;  /* 0x0000002756277211 */ /* 0x000fe200030f0eff */
[----:B------:R4:W-:Y:S01]  /*3530*/  STG.E.U16 desc[UR20][R58.64], R10 ;  /* 0x0000000a3a007986 */ /* 0x0009e2000c101514 */
[----:B------:R-:W-:Y:S01]  /*3540*/  PRMT R11, R7, 0x7632, R11 ;  /* 0x00007632070b7816 */ /* 0x000fe2000000000b */
[----:B------:R-:W-:Y:S01]  /*3550*/  IMAD.SHL.U32 R3, R0, 0x4, RZ ;  /* 0x0000000400037824 */ /* 0x000fe200078e00ff */
[----:B---3--:R-:W-:Y:S01]  /*3560*/  LOP3.LUT R6, R2, 0x3f8, RZ, 0xc0, !PT ;  /* 0x000003f802067812 */ /* 0x008fe200078ec0ff */
[----:B------:R4:W-:Y:S01]  /*3570*/  STG.E.U16 desc[UR20][R60.64], R30 ;  /* 0x0000001e3c007986 */ /* 0x0009e2000c101514 */
[----:B------:R-:W-:-:S02]  /*3580*/  IMAD.HI R0, R0, 0x4, RZ ;  /* 0x0000000400007827 */ /* 0x000fc400078e02ff */
[----:B-1----:R-:W-:Y:S01]  /*3590*/  IADD3 R2, P1, P2, R3, UR6, R8 ;  /* 0x0000000603027c10 */ /* 0x002fe2000fa3e008 */
[----:B------:R4:W-:Y:S03]  /*35a0*/  STG.E.U16 desc[UR20][R38.64], R11 ;  /* 0x0000000b26007986 */ /* 0x0009e6000c101514 */
[----:B------:R-:W-:Y:S01]  /*35b0*/  IADD3.X R3, R0, UR5, R9, P1, P2 ;  /* 0x0000000500037c10 */ /* 0x000fe20008fe4409 */
[----:B------:R-:W-:Y:S06]  /*35c0*/  BAR.SYNC.DEFER_BLOCKING 0x0 ;  /* 0x0000000000007b1d */ /* 0x000fec0000010000 */
[----:B------:R4:W-:Y:S02]  /*35d0*/  STS.64 [R6+UR7], R4 ;  /* 0x0000000406007988 */ /* 0x0009e40008000a07 */
[----:B------:R-:W-:Y:S06]  /*35e0*/  BAR.SYNC.DEFER_BLOCKING 0x0 ;  /* 0x0000000000007b1d */ /* 0x000fec0000010000 */
[----:B------:R-:W-:Y:S05]  /*35f0*/  @P0 EXIT ;  /* 0x000000000000094d */ /* 0x000fea0003800000 */
[----:B------:R-:W0:Y:S04]  /*3600*/  LDS R17, [R17] ;  /* 0x0000000011117984 */ /* 0x000e280000000800 */
[----:B0-----:R-:W-:Y:S01]  /*3610*/  STG.E desc[UR20][R2.64], R17 ;  /* 0x0000001102007986 */ /* 0x001fe2000c101914 */
[----:B------:R-:W-:Y:S05]  /*3620*/  EXIT ;  /* 0x000000000000794d */ /* 0x000fea0003800000 */
.L_x_2:
[----:B------:R-:W-:-:S00]  /*3630*/  BRA `(.L_x_2) ;  /* 0xfffffffc00fc7947 */ /* 0x000fc0000383ffff */
[----:B------:R-:W-:-:S00]  /*3640*/  NOP ;  /* 0x0000000000007918 */ /* 0x000fc00000000000 */
        /* <DEDUP_REMOVED lines=11> */
.L_x_3:


//--------------------- .nv.global.init           --------------------------
	.section	.nv.global.init,"aw",@progbits
.nv.global.init:
	.type		_$_str,@object
	.size		_$_str,(.L_0 - _$_str)
_$_str:
        /*0000*/ 	.byte	0x5f, 0x5f, 0x43, 0x55, 0x44, 0x41, 0x5f, 0x46, 0x54, 0x5a, 0x00
.L_0:


//--------------------- .nv.shared.attn_fwd       --------------------------
	.section	.nv.shared.attn_fwd,"aw",@nobits
	.sectionflags	@""
	.align	16
	.zero		1024


//--------------------- .nv.shared.reserved.0     --------------------------
	.section	.nv.shared.reserved.0,"aw",@nobits
	.weak		__nv_reservedSMEM_offset_0_alias
	.size		__nv_reservedSMEM_offset_0_alias, 0, 0
	.other		__nv_reservedSMEM_offset_0_alias,@"STO_CUDA_RESERVED_SHARED STV_DEFAULT"
__nv_reservedSMEM_offset_0_alias:
	.zero		0


//--------------------- .nv.constant0.attn_fwd    --------------------------
	.section	.nv.constant0.attn_fwd,"a",@progbits
	.sectionflags	@""
	.align	4
.nv.constant0.attn_fwd:
	.zero		664


//--------------------- SYMBOLS --------------------------

	.type		.nv.reservedSmem.offset0,@object
	.size		.nv.reservedSmem.offset0,0x4
